	.target	sm_90a

	.elftype	@"ET_EXEC"


//--------------------- .note.nv.tkinfo           --------------------------
	.section	.note.nv.tkinfo,"",@"SHT_NOTE"
	.sectionflags	@"SHF_NOTE_NV_TKINFO"
	.tkinfo
        /*0018*/ 	.word	0x00000002
        /*0030*/ 	.string	""
        /*0030*/ 	.string	"ptxas"
        /*0030*/ 	.string	"Cuda compilation tools, release 13.0, V13.0.88"
        /*0030*/ 	.string	"Build cuda_13.0.r13.0/compiler.36424714_0"
        /*0030*/ 	.string	"-arch sm_90a -m 64 "



//--------------------- .note.nv.cuinfo           --------------------------
	.section	.note.nv.cuinfo,"",@"SHT_NOTE"
	.sectionflags	@"SHF_NOTE_NV_CUINFO"
        /*0018*/ 	.short	0x0002
        /*001a*/ 	.short	0x005a
        /*001c*/ 	.short	0x0082
	.zero		2


//--------------------- .nv.info                  --------------------------
	.section	.nv.info,"",@"SHT_CUDA_INFO"
	.align	4


	//----- nvinfo : EIATTR_REGCOUNT
	.align		4
        /*0000*/ 	.byte	0x04, 0x2f
        /*0002*/ 	.short	(.L_12 - .L_11)
	.align		4
.L_11:
        /*0004*/ 	.word	index@(_ZN7cutlass13device_kernelINS_4gemm6kernel13GemmUniversalIN4cute5tupleIJiiiiEEENS1_10collective13CollectiveMmaINS1_40MainloopSm90TmaGmmaWarpSpecializedSparseILi6ENS5_IJNS4_1CILi1EEENSA_ILi2EEESB_EEENS1_35KernelTmaWarpSpecializedCooperativeEEENS5_IJNSA_ILi128EEENSA_ILi64EEESG_EEENS_6half_tENS5_IJNS4_6LayoutINS5_IJiNS5_IJSC_iEEEiEEENS5_IJlNS5_IJSB_SC_EEElEEEEENSK_INS5_IJNS5_IJNS5_IJNSA_ILi8EEESC_NSA_ILi4EEEEEEiEEENS5_IJNS5_IJNSA_ILi16EEESC_SR_EEEiEEEiEEENS5_IJNS5_IJNS5_IJSG_SU_NSA_ILi2048EEEEEENSA_ILi8192EEEEEENS5_IJNS5_IJSB_NSA_ILi1024EEENSA_ILi32EEEEEElEEElEEEEEEEESJ_NS5_IJlSB_lEEENS4_8TiledMMAINS4_8MMA_AtomIJNS4_4SM904GMMA6SPARSE26GMMA_64x64x32_F32F16F16_SSILNS1D_5MajorE0ELS1G_0ELNS1D_7ScaleInE1ELS1H_1ELNS1D_9SparseSelE0EEEEEENSK_INS5_IJSC_SB_SB_EEENS5_IJSB_NSA_ILi0EEES1M_EEEEENS5_IJNS4_10UnderscoreES1P_S1P_EEEEENS4_23SM90_TMA_LOAD_MULTICASTENS4_14ComposedLayoutINS4_7SwizzleILi3ELi4ELi3EEENS4_25smem_sparse_ptr_flag_bitsILi2ELi16EEENSK_INS5_IJNS5_IJSB_SQ_EEENS5_IJSC_SH_EEEEEENS5_IJNS5_IJS1M_SG_EEESN_EEEEEEEvNS4_8identityENS4_13SM90_TMA_LOADENS1T_IS1V_NS4_18smem_ptr_flag_bitsILi16EEENSK_INS5_IJSQ_SH_EEENS5_IJSH_SB_EEEEEEEvS25_EENS_8epilogue10collective6detail29Sm90TmaWarpSpecializedAdapterINS2F_15DefaultEpilogueIfNS5_IJSB_llEEES2J_NS2E_6thread17LinearCombinationIfLi1EffLNS2K_9ScaleType4KindE0ELNS_15FloatRoundStyleE2EfEENS1_15EpilogueDefaultEEEEEvvEEEEvNT_6ParamsE)
        /*0008*/ 	.word	0x000000a8


	//----- nvinfo : EIATTR_FRAME_SIZE
	.align		4
.L_12:
        /*000c*/ 	.byte	0x04, 0x11
        /*000e*/ 	.short	(.L_14 - .L_13)
	.align		4
.L_13:
        /*0010*/ 	.word	index@(_ZN7cutlass13device_kernelINS_4gemm6kernel13GemmUniversalIN4cute5tupleIJiiiiEEENS1_10collective13CollectiveMmaINS1_40MainloopSm90TmaGmmaWarpSpecializedSparseILi6ENS5_IJNS4_1CILi1EEENSA_ILi2EEESB_EEENS1_35KernelTmaWarpSpecializedCooperativeEEENS5_IJNSA_ILi128EEENSA_ILi64EEESG_EEENS_6half_tENS5_IJNS4_6LayoutINS5_IJiNS5_IJSC_iEEEiEEENS5_IJlNS5_IJSB_SC_EEElEEEEENSK_INS5_IJNS5_IJNS5_IJNSA_ILi8EEESC_NSA_ILi4EEEEEEiEEENS5_IJNS5_IJNSA_ILi16EEESC_SR_EEEiEEEiEEENS5_IJNS5_IJNS5_IJSG_SU_NSA_ILi2048EEEEEENSA_ILi8192EEEEEENS5_IJNS5_IJSB_NSA_ILi1024EEENSA_ILi32EEEEEElEEElEEEEEEEESJ_NS5_IJlSB_lEEENS4_8TiledMMAINS4_8MMA_AtomIJNS4_4SM904GMMA6SPARSE26GMMA_64x64x32_F32F16F16_SSILNS1D_5MajorE0ELS1G_0ELNS1D_7ScaleInE1ELS1H_1ELNS1D_9SparseSelE0EEEEEENSK_INS5_IJSC_SB_SB_EEENS5_IJSB_NSA_ILi0EEES1M_EEEEENS5_IJNS4_10UnderscoreES1P_S1P_EEEEENS4_23SM90_TMA_LOAD_MULTICASTENS4_14ComposedLayoutINS4_7SwizzleILi3ELi4ELi3EEENS4_25smem_sparse_ptr_flag_bitsILi2ELi16EEENSK_INS5_IJNS5_IJSB_SQ_EEENS5_IJSC_SH_EEEEEENS5_IJNS5_IJS1M_SG_EEESN_EEEEEEEvNS4_8identityENS4_13SM90_TMA_LOADENS1T_IS1V_NS4_18smem_ptr_flag_bitsILi16EEENSK_INS5_IJSQ_SH_EEENS5_IJSH_SB_EEEEEEEvS25_EENS_8epilogue10collective6detail29Sm90TmaWarpSpecializedAdapterINS2F_15DefaultEpilogueIfNS5_IJSB_llEEES2J_NS2E_6thread17LinearCombinationIfLi1EffLNS2K_9ScaleType4KindE0ELNS_15FloatRoundStyleE2EfEENS1_15EpilogueDefaultEEEEEvvEEEEvNT_6ParamsE)
        /*0014*/ 	.word	0x00000000


	//----- nvinfo : EIATTR_MIN_STACK_SIZE
	.align		4
.L_14:
        /*0018*/ 	.byte	0x04, 0x12
        /*001a*/ 	.short	(.L_16 - .L_15)
	.align		4
.L_15:
        /*001c*/ 	.word	index@(_ZN7cutlass13device_kernelINS_4gemm6kernel13GemmUniversalIN4cute5tupleIJiiiiEEENS1_10collective13CollectiveMmaINS1_40MainloopSm90TmaGmmaWarpSpecializedSparseILi6ENS5_IJNS4_1CILi1EEENSA_ILi2EEESB_EEENS1_35KernelTmaWarpSpecializedCooperativeEEENS5_IJNSA_ILi128EEENSA_ILi64EEESG_EEENS_6half_tENS5_IJNS4_6LayoutINS5_IJiNS5_IJSC_iEEEiEEENS5_IJlNS5_IJSB_SC_EEElEEEEENSK_INS5_IJNS5_IJNS5_IJNSA_ILi8EEESC_NSA_ILi4EEEEEEiEEENS5_IJNS5_IJNSA_ILi16EEESC_SR_EEEiEEEiEEENS5_IJNS5_IJNS5_IJSG_SU_NSA_ILi2048EEEEEENSA_ILi8192EEEEEENS5_IJNS5_IJSB_NSA_ILi1024EEENSA_ILi32EEEEEElEEElEEEEEEEESJ_NS5_IJlSB_lEEENS4_8TiledMMAINS4_8MMA_AtomIJNS4_4SM904GMMA6SPARSE26GMMA_64x64x32_F32F16F16_SSILNS1D_5MajorE0ELS1G_0ELNS1D_7ScaleInE1ELS1H_1ELNS1D_9SparseSelE0EEEEEENSK_INS5_IJSC_SB_SB_EEENS5_IJSB_NSA_ILi0EEES1M_EEEEENS5_IJNS4_10UnderscoreES1P_S1P_EEEEENS4_23SM90_TMA_LOAD_MULTICASTENS4_14ComposedLayoutINS4_7SwizzleILi3ELi4ELi3EEENS4_25smem_sparse_ptr_flag_bitsILi2ELi16EEENSK_INS5_IJNS5_IJSB_SQ_EEENS5_IJSC_SH_EEEEEENS5_IJNS5_IJS1M_SG_EEESN_EEEEEEEvNS4_8identityENS4_13SM90_TMA_LOADENS1T_IS1V_NS4_18smem_ptr_flag_bitsILi16EEENSK_INS5_IJSQ_SH_EEENS5_IJSH_SB_EEEEEEEvS25_EENS_8epilogue10collective6detail29Sm90TmaWarpSpecializedAdapterINS2F_15DefaultEpilogueIfNS5_IJSB_llEEES2J_NS2E_6thread17LinearCombinationIfLi1EffLNS2K_9ScaleType4KindE0ELNS_15FloatRoundStyleE2EfEENS1_15EpilogueDefaultEEEEEvvEEEEvNT_6ParamsE)
        /*0020*/ 	.word	0x00000000
.L_16:


//--------------------- .nv.compat                --------------------------
	.section	.nv.compat,"",@"SHT_CUDA_COMPAT_INFO"
	.align	4
        /*0000*/ 	.byte	0x02, 0x09, 0x01, 0x00, 0x02, 0x02, 0x04, 0x00, 0x02, 0x05, 0x05, 0x00, 0x03, 0x07, 0x01, 0x01
        /*0010*/ 	.byte	0x02, 0x03, 0x01, 0x00, 0x02, 0x06, 0x01, 0x00, 0x04, 0x0b, 0x08, 0x00, 0x00, 0x00, 0x00, 0x00
        /*0020*/ 	.byte	0x00, 0x00, 0x00, 0x00


//--------------------- .nv.info._ZN7cutlass13device_kernelINS_4gemm6kernel13GemmUniversalIN4cute5tupleIJiiiiEEENS1_10collective13CollectiveMmaINS1_40MainloopSm90TmaGmmaWarpSpecializedSparseILi6ENS5_IJNS4_1CILi1EEENSA_ILi2EEESB_EEENS1_35KernelTmaWarpSpecializedCooperativeEEENS5_IJNSA_ILi128EEENSA_ILi64EEESG_EEENS_6half_tENS5_IJNS4_6LayoutINS5_IJiNS5_IJSC_iEEEiEEENS5_IJlNS5_IJSB_SC_EEElEEEEENSK_INS5_IJNS5_IJNS5_IJNSA_ILi8EEESC_NSA_ILi4EEEEEEiEEENS5_IJNS5_IJNSA_ILi16EEESC_SR_EEEiEEEiEEENS5_IJNS5_IJNS5_IJSG_SU_NSA_ILi2048EEEEEENSA_ILi8192EEEEEENS5_IJNS5_IJSB_NSA_ILi1024EEENSA_ILi32EEEEEElEEElEEEEEEEESJ_NS5_IJlSB_lEEENS4_8TiledMMAINS4_8MMA_AtomIJNS4_4SM904GMMA6SPARSE26GMMA_64x64x32_F32F16F16_SSILNS1D_5MajorE0ELS1G_0ELNS1D_7ScaleInE1ELS1H_1ELNS1D_9SparseSelE0EEEEEENSK_INS5_IJSC_SB_SB_EEENS5_IJSB_NSA_ILi0EEES1M_EEEEENS5_IJNS4_10UnderscoreES1P_S1P_EEEEENS4_23SM90_TMA_LOAD_MULTICASTENS4_14ComposedLayoutINS4_7SwizzleILi3ELi4ELi3EEENS4_25smem_sparse_ptr_flag_bitsILi2ELi16EEENSK_INS5_IJNS5_IJSB_SQ_EEENS5_IJSC_SH_EEEEEENS5_IJNS5_IJS1M_SG_EEESN_EEEEEEEvNS4_8identityENS4_13SM90_TMA_LOADENS1T_IS1V_NS4_18smem_ptr_flag_bitsILi16EEENSK_INS5_IJSQ_SH_EEENS5_IJSH_SB_EEEEEEEvS25_EENS_8epilogue10collective6detail29Sm90TmaWarpSpecializedAdapterINS2F_15DefaultEpilogueIfNS5_IJSB_llEEES2J_NS2E_6thread17LinearCombinationIfLi1EffLNS2K_9ScaleType4KindE0ELNS_15FloatRoundStyleE2EfEENS1_15EpilogueDefaultEEEEEvvEEEEvNT_6ParamsE --------------------------
	.section	.nv.info._ZN7cutlass13device_kernelINS_4gemm6kernel13GemmUniversalIN4cute5tupleIJiiiiEEENS1_10collective13CollectiveMmaINS1_40MainloopSm90TmaGmmaWarpSpecializedSparseILi6ENS5_IJNS4_1CILi1EEENSA_ILi2EEESB_EEENS1_35KernelTmaWarpSpecializedCooperativeEEENS5_IJNSA_ILi128EEENSA_ILi64EEESG_EEENS_6half_tENS5_IJNS4_6LayoutINS5_IJiNS5_IJSC_iEEEiEEENS5_IJlNS5_IJSB_SC_EEElEEEEENSK_INS5_IJNS5_IJNS5_IJNSA_ILi8EEESC_NSA_ILi4EEEEEEiEEENS5_IJNS5_IJNSA_ILi16EEESC_SR_EEEiEEEiEEENS5_IJNS5_IJNS5_IJSG_SU_NSA_ILi2048EEEEEENSA_ILi8192EEEEEENS5_IJNS5_IJSB_NSA_ILi1024EEENSA_ILi32EEEEEElEEElEEEEEEEESJ_NS5_IJlSB_lEEENS4_8TiledMMAINS4_8MMA_AtomIJNS4_4SM904GMMA6SPARSE26GMMA_64x64x32_F32F16F16_SSILNS1D_5MajorE0ELS1G_0ELNS1D_7ScaleInE1ELS1H_1ELNS1D_9SparseSelE0EEEEEENSK_INS5_IJSC_SB_SB_EEENS5_IJSB_NSA_ILi0EEES1M_EEEEENS5_IJNS4_10UnderscoreES1P_S1P_EEEEENS4_23SM90_TMA_LOAD_MULTICASTENS4_14ComposedLayoutINS4_7SwizzleILi3ELi4ELi3EEENS4_25smem_sparse_ptr_flag_bitsILi2ELi16EEENSK_INS5_IJNS5_IJSB_SQ_EEENS5_IJSC_SH_EEEEEENS5_IJNS5_IJS1M_SG_EEESN_EEEEEEEvNS4_8identityENS4_13SM90_TMA_LOADENS1T_IS1V_NS4_18smem_ptr_flag_bitsILi16EEENSK_INS5_IJSQ_SH_EEENS5_IJSH_SB_EEEEEEEvS25_EENS_8epilogue10collective6detail29Sm90TmaWarpSpecializedAdapterINS2F_15DefaultEpilogueIfNS5_IJSB_llEEES2J_NS2E_6thread17LinearCombinationIfLi1EffLNS2K_9ScaleType4KindE0ELNS_15FloatRoundStyleE2EfEENS1_15EpilogueDefaultEEEEEvvEEEEvNT_6ParamsE,"",@"SHT_CUDA_INFO"
	.sectionflags	@""
	.align	4


	//----- nvinfo : EIATTR_CUDA_API_VERSION
	.align		4
        /*0000*/ 	.byte	0x04, 0x37
        /*0002*/ 	.short	(.L_18 - .L_17)
.L_17:
        /*0004*/ 	.word	0x00000082


	//----- nvinfo : EIATTR_KPARAM_INFO
	.align		4
.L_18:
        /*0008*/ 	.byte	0x04, 0x17
        /*000a*/ 	.short	(.L_20 - .L_19)
.L_19:
        /*000c*/ 	.word	0x00000000
        /*0010*/ 	.short	0x0000
        /*0012*/ 	.short	0x0070
        /*0014*/ 	.byte	0x00, 0xf0, 0x01, 0x14


	//----- nvinfo : EIATTR_SPARSE_MMA_MASK
	.align		4
.L_20:
        /*0018*/ 	.byte	0x03, 0x50
        /*001a*/ 	.short	0x0002


	//----- nvinfo : EIATTR_MAXREG_COUNT
	.align		4
        /*001c*/ 	.byte	0x03, 0x1b
        /*001e*/ 	.short	0x00a8


	//----- nvinfo : EIATTR_NUM_BARRIERS
	.align		4
        /*0020*/ 	.byte	0x02, 0x4c
        /*0022*/ 	.byte	0x01
	.zero		1


	//----- nvinfo : EIATTR_MERCURY_ISA_VERSION
	.align		4
        /*0024*/ 	.byte	0x03, 0x5f
        /*0026*/ 	.short	0x0101


	//----- nvinfo : EIATTR_INT_WARP_WIDE_INSTR_OFFSETS
	.align		4
        /*0028*/ 	.byte	0x04, 0x31
        /*002a*/ 	.short	(.L_22 - .L_21)


	//   ....[0]....
.L_21:
        /*002c*/ 	.word	0x000004b0


	//   ....[1]....
        /*0030*/ 	.word	0x000004d0


	//   ....[2]....
        /*0034*/ 	.word	0x000006a0


	//----- nvinfo : EIATTR_COOP_GROUP_MASK_REGIDS
	.align		4
.L_22:
        /*0038*/ 	.byte	0x04, 0x29
        /*003a*/ 	.short	(.L_24 - .L_23)


	//   ....[0]....
.L_23:
        /*003c*/ 	.word	0xffffffff


	//   ....[1]....
        /*0040*/ 	.word	0xffffffff


	//   ....[2]....
        /*0044*/ 	.word	0xffffffff


	//   ....[3]....
        /*0048*/ 	.word	0xffffffff


	//   ....[4]....
        /*004c*/ 	.word	0xffffffff


	//   ....[5]....
        /*0050*/ 	.word	0xffffffff


	//----- nvinfo : EIATTR_COOP_GROUP_INSTR_OFFSETS
	.align		4
.L_24:
        /*0054*/ 	.byte	0x04, 0x28
        /*0056*/ 	.short	(.L_26 - .L_25)


	//   ....[0]....
.L_25:
        /*0058*/ 	.word	0x00000060


	//   ....[1]....
        /*005c*/ 	.word	0x00000070


	//   ....[2]....
        /*0060*/ 	.word	0x00000160


	//   ....[3]....
        /*0064*/ 	.word	0x00000330


	//   ....[4]....
        /*0068*/ 	.word	0x000007e0


	//   ....[5]....
        /*006c*/ 	.word	0x00001260


	//----- nvinfo : EIATTR_REG_RECONFIG
	.align		4
.L_26:
        /*0070*/ 	.byte	0x01, 0x54
	.zero		2


	//----- nvinfo : EIATTR_MBARRIER_INSTR_OFFSETS
	.align		4
        /*0074*/ 	.byte	0x04, 0x39
        /*0076*/ 	.short	(.L_28 - .L_27)


	//   ....[0]....
.L_27:
        /*0078*/ 	.word	0x00000260
        /*007c*/ 	.word	0x000000ff
        /*0080*/ 	.word	0x00000000
        /*0084*/ 	.short	0x0100
        /*0086*/ 	.byte	0x08
	.zero		1


	//   ....[1]....
        /*0088*/ 	.word	0x00000270
        /*008c*/ 	.word	0x000000ff
        /*0090*/ 	.word	0x00000030
        /*0094*/ 	.short	0x0100
        /*0096*/ 	.byte	0x08
	.zero		1


	//   ....[2]....
        /*0098*/ 	.word	0x00000280
        /*009c*/ 	.word	0x000000ff
        /*00a0*/ 	.word	0x00000008
        /*00a4*/ 	.short	0x0100
        /*00a6*/ 	.byte	0x08
	.zero		1


	//   ....[3]....
        /*00a8*/ 	.word	0x00000290
        /*00ac*/ 	.word	0x000000ff
        /*00b0*/ 	.word	0x00000038
        /*00b4*/ 	.short	0x0100
        /*00b6*/ 	.byte	0x08
	.zero		1


	//   ....[4]....
        /*00b8*/ 	.word	0x000002a0
        /*00bc*/ 	.word	0x000000ff
        /*00c0*/ 	.word	0x00000010
        /*00c4*/ 	.short	0x0100
        /*00c6*/ 	.byte	0x08
	.zero		1


	//   ....[5]....
        /*00c8*/ 	.word	0x000002b0
        /*00cc*/ 	.word	0x000000ff
        /*00d0*/ 	.word	0x00000040
        /*00d4*/ 	.short	0x0100
        /*00d6*/ 	.byte	0x08
	.zero		1


	//   ....[6]....
        /*00d8*/ 	.word	0x000002c0
        /*00dc*/ 	.word	0x000000ff
        /*00e0*/ 	.word	0x00000018
        /*00e4*/ 	.short	0x0100
        /*00e6*/ 	.byte	0x08
	.zero		1


	//   ....[7]....
        /*00e8*/ 	.word	0x000002d0
        /*00ec*/ 	.word	0x000000ff
        /*00f0*/ 	.word	0x00000048
        /*00f4*/ 	.short	0x0100
        /*00f6*/ 	.byte	0x08
	.zero		1


	//   ....[8]....
        /*00f8*/ 	.word	0x000002e0
        /*00fc*/ 	.word	0x000000ff
        /*0100*/ 	.word	0x00000020
        /*0104*/ 	.short	0x0100
        /*0106*/ 	.byte	0x08
	.zero		1


	//   ....[9]....
        /*0108*/ 	.word	0x000002f0
        /*010c*/ 	.word	0x000000ff
        /*0110*/ 	.word	0x00000050
        /*0114*/ 	.short	0x0100
        /*0116*/ 	.byte	0x08
	.zero		1


	//   ....[10]....
        /*0118*/ 	.word	0x00000300
        /*011c*/ 	.word	0x000000ff
        /*0120*/ 	.word	0x00000028
        /*0124*/ 	.short	0x0100
        /*0126*/ 	.byte	0x08
	.zero		1


	//   ....[11]....
        /*0128*/ 	.word	0x00000310
        /*012c*/ 	.word	0x000000ff
        /*0130*/ 	.word	0x00000058
        /*0134*/ 	.short	0x0100
        /*0136*/ 	.byte	0x08
	.zero		1


	//   ....[12]....
        /*0138*/ 	.word	0x00000720
        /*013c*/ 	.word	0x000000ff
        /*0140*/ 	.word	0x00000070
        /*0144*/ 	.short	0x0100
        /*0146*/ 	.byte	0x06
	.zero		1


	//   ....[13]....
        /*0148*/ 	.word	0x00000790
        /*014c*/ 	.word	0x000000ff
        /*0150*/ 	.word	0x00000078
        /*0154*/ 	.short	0x0100
        /*0156*/ 	.byte	0x06
	.zero		1


	//   ....[14]....
        /*0158*/ 	.word	0x000014a0
        /*015c*/ 	.word	0x000000ff
        /*0160*/ 	.word	0x00000000
        /*0164*/ 	.short	0x010a
        /*0166*/ 	.byte	0x08
	.zero		1


	//   ....[15]....
        /*0168*/ 	.word	0x00001570
        /*016c*/ 	.word	0x000000ff
        /*0170*/ 	.word	0x00000000
        /*0174*/ 	.short	0x010a
        /*0176*/ 	.byte	0x08
	.zero		1


	//   ....[16]....
        /*0178*/ 	.word	0x000017d0
        /*017c*/ 	.word	0x00000010
        /*0180*/ 	.word	0x00000000
        /*0184*/ 	.short	0x0101
        /*0186*/ 	.byte	0x3f
	.zero		1


	//   ....[17]....
        /*0188*/ 	.word	0x000051e0
        /*018c*/ 	.word	0x00000018
        /*0190*/ 	.word	0x00000030
        /*0194*/ 	.short	0x010a
        /*0196*/ 	.byte	0x3f
	.zero		1


	//   ....[18]....
        /*0198*/ 	.word	0x00005690
        /*019c*/ 	.word	0x00000008
        /*01a0*/ 	.word	0x00000078
        /*01a4*/ 	.short	0x0101
        /*01a6*/ 	.byte	0x3f
	.zero		1


	//   ....[19]....
        /*01a8*/ 	.word	0x00005db0
        /*01ac*/ 	.word	0x00000007
        /*01b0*/ 	.word	0x00000000
        /*01b4*/ 	.short	0x010a
        /*01b6*/ 	.byte	0x3f
	.zero		1


	//   ....[20]....
        /*01b8*/ 	.word	0x00005e30
        /*01bc*/ 	.word	0x00000006
        /*01c0*/ 	.word	0x00000000
        /*01c4*/ 	.short	0x010a
        /*01c6*/ 	.byte	0x3f
	.zero		1


	//   ....[21]....
        /*01c8*/ 	.word	0x00005ec0
        /*01cc*/ 	.word	0x00000007
        /*01d0*/ 	.word	0x00000000
        /*01d4*/ 	.short	0x010a
        /*01d6*/ 	.byte	0x3f
	.zero		1


	//   ....[22]....
        /*01d8*/ 	.word	0x00005f50
        /*01dc*/ 	.word	0x00000006
        /*01e0*/ 	.word	0x00000000
        /*01e4*/ 	.short	0x010a
        /*01e6*/ 	.byte	0x3f
	.zero		1


	//   ....[23]....
        /*01e8*/ 	.word	0x00005fe0
        /*01ec*/ 	.word	0x00000007
        /*01f0*/ 	.word	0x00000000
        /*01f4*/ 	.short	0x010a
        /*01f6*/ 	.byte	0x3f
	.zero		1


	//   ....[24]....
        /*01f8*/ 	.word	0x00006070
        /*01fc*/ 	.word	0x00000005
        /*0200*/ 	.word	0x00000000
        /*0204*/ 	.short	0x010a
        /*0206*/ 	.byte	0x3f
	.zero		1


	//   ....[25]....
        /*0208*/ 	.word	0x000060e0
        /*020c*/ 	.word	0x00000010
        /*0210*/ 	.word	0x00000000
        /*0214*/ 	.short	0x010a
        /*0216*/ 	.byte	0x3f
	.zero		1


	//   ....[26]....
        /*0218*/ 	.word	0x000061b0
        /*021c*/ 	.word	0x00000018
        /*0220*/ 	.word	0x00000030
        /*0224*/ 	.short	0x010a
        /*0226*/ 	.byte	0x3f
	.zero		1


	//   ....[27]....
        /*0228*/ 	.word	0x00006280
        /*022c*/ 	.word	0x00000007
        /*0230*/ 	.word	0x00000000
        /*0234*/ 	.short	0x010a
        /*0236*/ 	.byte	0x3f
	.zero		1


	//   ....[28]....
        /*0238*/ 	.word	0x000062d0
        /*023c*/ 	.word	0x00000006
        /*0240*/ 	.word	0x00000000
        /*0244*/ 	.short	0x010a
        /*0246*/ 	.byte	0x3f
	.zero		1


	//   ....[29]....
        /*0248*/ 	.word	0x00006320
        /*024c*/ 	.word	0x00000007
        /*0250*/ 	.word	0x00000000
        /*0254*/ 	.short	0x010a
        /*0256*/ 	.byte	0x3f
	.zero		1


	//   ....[30]....
        /*0258*/ 	.word	0x00006370
        /*025c*/ 	.word	0x00000006
        /*0260*/ 	.word	0x00000000
        /*0264*/ 	.short	0x010a
        /*0266*/ 	.byte	0x3f
	.zero		1


	//   ....[31]....
        /*0268*/ 	.word	0x000063c0
        /*026c*/ 	.word	0x00000007
        /*0270*/ 	.word	0x00000000
        /*0274*/ 	.short	0x010a
        /*0276*/ 	.byte	0x3f
	.zero		1


	//----- nvinfo : EIATTR_NUM_MBARRIERS
	.align		4
.L_28:
        /*0278*/ 	.byte	0x03, 0x38
        /*027a*/ 	.short	0x000e


	//----- nvinfo : EIATTR_EXIT_INSTR_OFFSETS
	.align		4
        /*027c*/ 	.byte	0x04, 0x1c
        /*027e*/ 	.short	(.L_30 - .L_29)


	//   ....[0]....
.L_29:
        /*0280*/ 	.word	0x00000940


	//   ....[1]....
        /*0284*/ 	.word	0x00001130


	//   ....[2]....
        /*0288*/ 	.word	0x00004890


	//   ....[3]....
        /*028c*/ 	.word	0x00004de0


	//   ....[4]....
        /*0290*/ 	.word	0x000060c0


	//----- nvinfo : EIATTR_MAX_THREADS
	.align		4
.L_30:
        /*0294*/ 	.byte	0x04, 0x05
        /*0296*/ 	.short	(.L_32 - .L_31)
.L_31:
        /*0298*/ 	.word	0x00000180
        /*029c*/ 	.word	0x00000001
        /*02a0*/ 	.word	0x00000001


	//----- nvinfo : EIATTR_CRS_STACK_SIZE
	.align		4
.L_32:
        /*02a4*/ 	.byte	0x04, 0x1e
        /*02a6*/ 	.short	(.L_34 - .L_33)
.L_33:
        /*02a8*/ 	.word	0x00000000


	//----- nvinfo : EIATTR_CBANK_PARAM_SIZE
	.align		4
.L_34:
        /*02ac*/ 	.byte	0x03, 0x19
        /*02ae*/ 	.short	0x0570


	//----- nvinfo : EIATTR_PARAM_CBANK
	.align		4
        /*02b0*/ 	.byte	0x04, 0x0a
        /*02b2*/ 	.short	(.L_36 - .L_35)
	.align		4
.L_35:
        /*02b4*/ 	.word	index@(.nv.constant0._ZN7cutlass13device_kernelINS_4gemm6kernel13GemmUniversalIN4cute5tupleIJiiiiEEENS1_10collective13CollectiveMmaINS1_40MainloopSm90TmaGmmaWarpSpecializedSparseILi6ENS5_IJNS4_1CILi1EEENSA_ILi2EEESB_EEENS1_35KernelTmaWarpSpecializedCooperativeEEENS5_IJNSA_ILi128EEENSA_ILi64EEESG_EEENS_6half_tENS5_IJNS4_6LayoutINS5_IJiNS5_IJSC_iEEEiEEENS5_IJlNS5_IJSB_SC_EEElEEEEENSK_INS5_IJNS5_IJNS5_IJNSA_ILi8EEESC_NSA_ILi4EEEEEEiEEENS5_IJNS5_IJNSA_ILi16EEESC_SR_EEEiEEEiEEENS5_IJNS5_IJNS5_IJSG_SU_NSA_ILi2048EEEEEENSA_ILi8192EEEEEENS5_IJNS5_IJSB_NSA_ILi1024EEENSA_ILi32EEEEEElEEElEEEEEEEESJ_NS5_IJlSB_lEEENS4_8TiledMMAINS4_8MMA_AtomIJNS4_4SM904GMMA6SPARSE26GMMA_64x64x32_F32F16F16_SSILNS1D_5MajorE0ELS1G_0ELNS1D_7ScaleInE1ELS1H_1ELNS1D_9SparseSelE0EEEEEENSK_INS5_IJSC_SB_SB_EEENS5_IJSB_NSA_ILi0EEES1M_EEEEENS5_IJNS4_10UnderscoreES1P_S1P_EEEEENS4_23SM90_TMA_LOAD_MULTICASTENS4_14ComposedLayoutINS4_7SwizzleILi3ELi4ELi3EEENS4_25smem_sparse_ptr_flag_bitsILi2ELi16EEENSK_INS5_IJNS5_IJSB_SQ_EEENS5_IJSC_SH_EEEEEENS5_IJNS5_IJS1M_SG_EEESN_EEEEEEEvNS4_8identityENS4_13SM90_TMA_LOADENS1T_IS1V_NS4_18smem_ptr_flag_bitsILi16EEENSK_INS5_IJSQ_SH_EEENS5_IJSH_SB_EEEEEEEvS25_EENS_8epilogue10collective6detail29Sm90TmaWarpSpecializedAdapterINS2F_15DefaultEpilogueIfNS5_IJSB_llEEES2J_NS2E_6thread17LinearCombinationIfLi1EffLNS2K_9ScaleType4KindE0ELNS_15FloatRoundStyleE2EfEENS1_15EpilogueDefaultEEEEEvvEEEEvNT_6ParamsE)
        /*02b8*/ 	.short	0x0210
        /*02ba*/ 	.short	0x0570


	//----- nvinfo : EIATTR_SW_WAR
	.align		4
.L_36:
        /*02bc*/ 	.byte	0x04, 0x36
        /*02be*/ 	.short	(.L_38 - .L_37)
.L_37:
        /*02c0*/ 	.word	0x00000008
.L_38:


//--------------------- .nv.callgraph             --------------------------
	.section	.nv.callgraph,"",@"SHT_CUDA_CALLGRAPH"
	.align	4
	.sectionentsize	8
	.align		4
        /*0000*/ 	.word	0x00000000
	.align		4
        /*0004*/ 	.word	0xffffffff
	.align		4
        /*0008*/ 	.word	0x00000000
	.align		4
        /*000c*/ 	.word	0xfffffffe
	.align		4
        /*0010*/ 	.word	0x00000000
	.align		4
        /*0014*/ 	.word	0xfffffffd
	.align		4
        /*0018*/ 	.word	0x00000000
	.align		4
        /*001c*/ 	.word	0xfffffffc


//--------------------- .nv.constant4             --------------------------
	.section	.nv.constant4,"a",@progbits
	.align	8
	.align		8
.nv.constant4:
        /*0000*/ 	.dword	_ZN39_INTERNAL_a705adf2_4_k_cu_fb29dd8e_40774cuda3std3__45__cpo5beginE
	.align		8
        /*0008*/ 	.dword	_ZN39_INTERNAL_a705adf2_4_k_cu_fb29dd8e_40774cuda3std3__45__cpo3endE
	.align		8
        /*0010*/ 	.dword	_ZN39_INTERNAL_a705adf2_4_k_cu_fb29dd8e_40774cuda3std3__45__cpo6cbeginE
	.align		8
        /*0018*/ 	.dword	_ZN39_INTERNAL_a705adf2_4_k_cu_fb29dd8e_40774cuda3std3__45__cpo4cendE
	.align		8
        /*0020*/ 	.dword	_ZN39_INTERNAL_a705adf2_4_k_cu_fb29dd8e_40774cuda3std3__441_GLOBAL__N__a705adf2_4_k_cu_fb29dd8e_40776ignoreE
	.align		8
        /*0028*/ 	.dword	_ZN39_INTERNAL_a705adf2_4_k_cu_fb29dd8e_40774cuda3std3__419piecewise_constructE
	.align		8
        /*0030*/ 	.dword	_ZN39_INTERNAL_a705adf2_4_k_cu_fb29dd8e_40774cuda3std3__48in_placeE
	.align		8
        /*0038*/ 	.dword	_ZN39_INTERNAL_a705adf2_4_k_cu_fb29dd8e_40774cuda3std6ranges3__45__cpo4swapE
	.align		8
        /*0040*/ 	.dword	_ZN39_INTERNAL_a705adf2_4_k_cu_fb29dd8e_40774cuda3std6ranges3__45__cpo9iter_moveE
	.align		8
        /*0048*/ 	.dword	_ZN39_INTERNAL_a705adf2_4_k_cu_fb29dd8e_40774cute7productE
	.align		8
        /*0050*/ 	.dword	_ZN39_INTERNAL_a705adf2_4_k_cu_fb29dd8e_40774cute1_E


//--------------------- .text._ZN7cutlass13device_kernelINS_4gemm6kernel13GemmUniversalIN4cute5tupleIJiiiiEEENS1_10collective13CollectiveMmaINS1_40MainloopSm90TmaGmmaWarpSpecializedSparseILi6ENS5_IJNS4_1CILi1EEENSA_ILi2EEESB_EEENS1_35KernelTmaWarpSpecializedCooperativeEEENS5_IJNSA_ILi128EEENSA_ILi64EEESG_EEENS_6half_tENS5_IJNS4_6LayoutINS5_IJiNS5_IJSC_iEEEiEEENS5_IJlNS5_IJSB_SC_EEElEEEEENSK_INS5_IJNS5_IJNS5_IJNSA_ILi8EEESC_NSA_ILi4EEEEEEiEEENS5_IJNS5_IJNSA_ILi16EEESC_SR_EEEiEEEiEEENS5_IJNS5_IJNS5_IJSG_SU_NSA_ILi2048EEEEEENSA_ILi8192EEEEEENS5_IJNS5_IJSB_NSA_ILi1024EEENSA_ILi32EEEEEElEEElEEEEEEEESJ_NS5_IJlSB_lEEENS4_8TiledMMAINS4_8MMA_AtomIJNS4_4SM904GMMA6SPARSE26GMMA_64x64x32_F32F16F16_SSILNS1D_5MajorE0ELS1G_0ELNS1D_7ScaleInE1ELS1H_1ELNS1D_9SparseSelE0EEEEEENSK_INS5_IJSC_SB_SB_EEENS5_IJSB_NSA_ILi0EEES1M_EEEEENS5_IJNS4_10UnderscoreES1P_S1P_EEEEENS4_23SM90_TMA_LOAD_MULTICASTENS4_14ComposedLayoutINS4_7SwizzleILi3ELi4ELi3EEENS4_25smem_sparse_ptr_flag_bitsILi2ELi16EEENSK_INS5_IJNS5_IJSB_SQ_EEENS5_IJSC_SH_EEEEEENS5_IJNS5_IJS1M_SG_EEESN_EEEEEEEvNS4_8identityENS4_13SM90_TMA_LOADENS1T_IS1V_NS4_18smem_ptr_flag_bitsILi16EEENSK_INS5_IJSQ_SH_EEENS5_IJSH_SB_EEEEEEEvS25_EENS_8epilogue10collective6detail29Sm90TmaWarpSpecializedAdapterINS2F_15DefaultEpilogueIfNS5_IJSB_llEEES2J_NS2E_6thread17LinearCombinationIfLi1EffLNS2K_9ScaleType4KindE0ELNS_15FloatRoundStyleE2EfEENS1_15EpilogueDefaultEEEEEvvEEEEvNT_6ParamsE --------------------------
	.section	.text._ZN7cutlass13device_kernelINS_4gemm6kernel13GemmUniversalIN4cute5tupleIJiiiiEEENS1_10collective13CollectiveMmaINS1_40MainloopSm90TmaGmmaWarpSpecializedSparseILi6ENS5_IJNS4_1CILi1EEENSA_ILi2EEESB_EEENS1_35KernelTmaWarpSpecializedCooperativeEEENS5_IJNSA_ILi128EEENSA_ILi64EEESG_EEENS_6half_tENS5_IJNS4_6LayoutINS5_IJiNS5_IJSC_iEEEiEEENS5_IJlNS5_IJSB_SC_EEElEEEEENSK_INS5_IJNS5_IJNS5_IJNSA_ILi8EEESC_NSA_ILi4EEEEEEiEEENS5_IJNS5_IJNSA_ILi16EEESC_SR_EEEiEEEiEEENS5_IJNS5_IJNS5_IJSG_SU_NSA_ILi2048EEEEEENSA_ILi8192EEEEEENS5_IJNS5_IJSB_NSA_ILi1024EEENSA_ILi32EEEEEElEEElEEEEEEEESJ_NS5_IJlSB_lEEENS4_8TiledMMAINS4_8MMA_AtomIJNS4_4SM904GMMA6SPARSE26GMMA_64x64x32_F32F16F16_SSILNS1D_5MajorE0ELS1G_0ELNS1D_7ScaleInE1ELS1H_1ELNS1D_9SparseSelE0EEEEEENSK_INS5_IJSC_SB_SB_EEENS5_IJSB_NSA_ILi0EEES1M_EEEEENS5_IJNS4_10UnderscoreES1P_S1P_EEEEENS4_23SM90_TMA_LOAD_MULTICASTENS4_14ComposedLayoutINS4_7SwizzleILi3ELi4ELi3EEENS4_25smem_sparse_ptr_flag_bitsILi2ELi16EEENSK_INS5_IJNS5_IJSB_SQ_EEENS5_IJSC_SH_EEEEEENS5_IJNS5_IJS1M_SG_EEESN_EEEEEEEvNS4_8identityENS4_13SM90_TMA_LOADENS1T_IS1V_NS4_18smem_ptr_flag_bitsILi16EEENSK_INS5_IJSQ_SH_EEENS5_IJSH_SB_EEEEEEEvS25_EENS_8epilogue10collective6detail29Sm90TmaWarpSpecializedAdapterINS2F_15DefaultEpilogueIfNS5_IJSB_llEEES2J_NS2E_6thread17LinearCombinationIfLi1EffLNS2K_9ScaleType4KindE0ELNS_15FloatRoundStyleE2EfEENS1_15EpilogueDefaultEEEEEvvEEEEvNT_6ParamsE,"ax",@progbits
	.align	128
.text._ZN7cutlass13device_kernelINS_4gemm6kernel13GemmUniversalIN4cute5tupleIJiiiiEEENS1_10collective13CollectiveMmaINS1_40MainloopSm90TmaGmmaWarpSpecializedSparseILi6ENS5_IJNS4_1CILi1EEENSA_ILi2EEESB_EEENS1_35KernelTmaWarpSpecializedCooperativeEEENS5_IJNSA_ILi128EEENSA_ILi64EEESG_EEENS_6half_tENS5_IJNS4_6LayoutINS5_IJiNS5_IJSC_iEEEiEEENS5_IJlNS5_IJSB_SC_EEElEEEEENSK_INS5_IJNS5_IJNS5_IJNSA_ILi8EEESC_NSA_ILi4EEEEEEiEEENS5_IJNS5_IJNSA_ILi16EEESC_SR_EEEiEEEiEEENS5_IJNS5_IJNS5_IJSG_SU_NSA_ILi2048EEEEEENSA_ILi8192EEEEEENS5_IJNS5_IJSB_NSA_ILi1024EEENSA_ILi32EEEEEElEEElEEEEEEEESJ_NS5_IJlSB_lEEENS4_8TiledMMAINS4_8MMA_AtomIJNS4_4SM904GMMA6SPARSE26GMMA_64x64x32_F32F16F16_SSILNS1D_5MajorE0ELS1G_0ELNS1D_7ScaleInE1ELS1H_1ELNS1D_9SparseSelE0EEEEEENSK_INS5_IJSC_SB_SB_EEENS5_IJSB_NSA_ILi0EEES1M_EEEEENS5_IJNS4_10UnderscoreES1P_S1P_EEEEENS4_23SM90_TMA_LOAD_MULTICASTENS4_14ComposedLayoutINS4_7SwizzleILi3ELi4ELi3EEENS4_25smem_sparse_ptr_flag_bitsILi2ELi16EEENSK_INS5_IJNS5_IJSB_SQ_EEENS5_IJSC_SH_EEEEEENS5_IJNS5_IJS1M_SG_EEESN_EEEEEEEvNS4_8identityENS4_13SM90_TMA_LOADENS1T_IS1V_NS4_18smem_ptr_flag_bitsILi16EEENSK_INS5_IJSQ_SH_EEENS5_IJSH_SB_EEEEEEEvS25_EENS_8epilogue10collective6detail29Sm90TmaWarpSpecializedAdapterINS2F_15DefaultEpilogueIfNS5_IJSB_llEEES2J_NS2E_6thread17LinearCombinationIfLi1EffLNS2K_9ScaleType4KindE0ELNS_15FloatRoundStyleE2EfEENS1_15EpilogueDefaultEEEEEvvEEEEvNT_6ParamsE:
        .type           _ZN7cutlass13device_kernelINS_4gemm6kernel13GemmUniversalIN4cute5tupleIJiiiiEEENS1_10collective13CollectiveMmaINS1_40MainloopSm90TmaGmmaWarpSpecializedSparseILi6ENS5_IJNS4_1CILi1EEENSA_ILi2EEESB_EEENS1_35KernelTmaWarpSpecializedCooperativeEEENS5_IJNSA_ILi128EEENSA_ILi64EEESG_EEENS_6half_tENS5_IJNS4_6LayoutINS5_IJiNS5_IJSC_iEEEiEEENS5_IJlNS5_IJSB_SC_EEElEEEEENSK_INS5_IJNS5_IJNS5_IJNSA_ILi8EEESC_NSA_ILi4EEEEEEiEEENS5_IJNS5_IJNSA_ILi16EEESC_SR_EEEiEEEiEEENS5_IJNS5_IJNS5_IJSG_SU_NSA_ILi2048EEEEEENSA_ILi8192EEEEEENS5_IJNS5_IJSB_NSA_ILi1024EEENSA_ILi32EEEEEElEEElEEEEEEEESJ_NS5_IJlSB_lEEENS4_8TiledMMAINS4_8MMA_AtomIJNS4_4SM904GMMA6SPARSE26GMMA_64x64x32_F32F16F16_SSILNS1D_5MajorE0ELS1G_0ELNS1D_7ScaleInE1ELS1H_1ELNS1D_9SparseSelE0EEEEEENSK_INS5_IJSC_SB_SB_EEENS5_IJSB_NSA_ILi0EEES1M_EEEEENS5_IJNS4_10UnderscoreES1P_S1P_EEEEENS4_23SM90_TMA_LOAD_MULTICASTENS4_14ComposedLayoutINS4_7SwizzleILi3ELi4ELi3EEENS4_25smem_sparse_ptr_flag_bitsILi2ELi16EEENSK_INS5_IJNS5_IJSB_SQ_EEENS5_IJSC_SH_EEEEEENS5_IJNS5_IJS1M_SG_EEESN_EEEEEEEvNS4_8identityENS4_13SM90_TMA_LOADENS1T_IS1V_NS4_18smem_ptr_flag_bitsILi16EEENSK_INS5_IJSQ_SH_EEENS5_IJSH_SB_EEEEEEEvS25_EENS_8epilogue10collective6detail29Sm90TmaWarpSpecializedAdapterINS2F_15DefaultEpilogueIfNS5_IJSB_llEEES2J_NS2E_6thread17LinearCombinationIfLi1EffLNS2K_9ScaleType4KindE0ELNS_15FloatRoundStyleE2EfEENS1_15EpilogueDefaultEEEEEvvEEEEvNT_6ParamsE,@function
        .size           _ZN7cutlass13device_kernelINS_4gemm6kernel13GemmUniversalIN4cute5tupleIJiiiiEEENS1_10collective13CollectiveMmaINS1_40MainloopSm90TmaGmmaWarpSpecializedSparseILi6ENS5_IJNS4_1CILi1EEENSA_ILi2EEESB_EEENS1_35KernelTmaWarpSpecializedCooperativeEEENS5_IJNSA_ILi128EEENSA_ILi64EEESG_EEENS_6half_tENS5_IJNS4_6LayoutINS5_IJiNS5_IJSC_iEEEiEEENS5_IJlNS5_IJSB_SC_EEElEEEEENSK_INS5_IJNS5_IJNS5_IJNSA_ILi8EEESC_NSA_ILi4EEEEEEiEEENS5_IJNS5_IJNSA_ILi16EEESC_SR_EEEiEEEiEEENS5_IJNS5_IJNS5_IJSG_SU_NSA_ILi2048EEEEEENSA_ILi8192EEEEEENS5_IJNS5_IJSB_NSA_ILi1024EEENSA_ILi32EEEEEElEEElEEEEEEEESJ_NS5_IJlSB_lEEENS4_8TiledMMAINS4_8MMA_AtomIJNS4_4SM904GMMA6SPARSE26GMMA_64x64x32_F32F16F16_SSILNS1D_5MajorE0ELS1G_0ELNS1D_7ScaleInE1ELS1H_1ELNS1D_9SparseSelE0EEEEEENSK_INS5_IJSC_SB_SB_EEENS5_IJSB_NSA_ILi0EEES1M_EEEEENS5_IJNS4_10UnderscoreES1P_S1P_EEEEENS4_23SM90_TMA_LOAD_MULTICASTENS4_14ComposedLayoutINS4_7SwizzleILi3ELi4ELi3EEENS4_25smem_sparse_ptr_flag_bitsILi2ELi16EEENSK_INS5_IJNS5_IJSB_SQ_EEENS5_IJSC_SH_EEEEEENS5_IJNS5_IJS1M_SG_EEESN_EEEEEEEvNS4_8identityENS4_13SM90_TMA_LOADENS1T_IS1V_NS4_18smem_ptr_flag_bitsILi16EEENSK_INS5_IJSQ_SH_EEENS5_IJSH_SB_EEEEEEEvS25_EENS_8epilogue10collective6detail29Sm90TmaWarpSpecializedAdapterINS2F_15DefaultEpilogueIfNS5_IJSB_llEEES2J_NS2E_6thread17LinearCombinationIfLi1EffLNS2K_9ScaleType4KindE0ELNS_15FloatRoundStyleE2EfEENS1_15EpilogueDefaultEEEEEvvEEEEvNT_6ParamsE,(.L_x_128 - _ZN7cutlass13device_kernelINS_4gemm6kernel13GemmUniversalIN4cute5tupleIJiiiiEEENS1_10collective13CollectiveMmaINS1_40MainloopSm90TmaGmmaWarpSpecializedSparseILi6ENS5_IJNS4_1CILi1EEENSA_ILi2EEESB_EEENS1_35KernelTmaWarpSpecializedCooperativeEEENS5_IJNSA_ILi128EEENSA_ILi64EEESG_EEENS_6half_tENS5_IJNS4_6LayoutINS5_IJiNS5_IJSC_iEEEiEEENS5_IJlNS5_IJSB_SC_EEElEEEEENSK_INS5_IJNS5_IJNS5_IJNSA_ILi8EEESC_NSA_ILi4EEEEEEiEEENS5_IJNS5_IJNSA_ILi16EEESC_SR_EEEiEEEiEEENS5_IJNS5_IJNS5_IJSG_SU_NSA_ILi2048EEEEEENSA_ILi8192EEEEEENS5_IJNS5_IJSB_NSA_ILi1024EEENSA_ILi32EEEEEElEEElEEEEEEEESJ_NS5_IJlSB_lEEENS4_8TiledMMAINS4_8MMA_AtomIJNS4_4SM904GMMA6SPARSE26GMMA_64x64x32_F32F16F16_SSILNS1D_5MajorE0ELS1G_0ELNS1D_7ScaleInE1ELS1H_1ELNS1D_9SparseSelE0EEEEEENSK_INS5_IJSC_SB_SB_EEENS5_IJSB_NSA_ILi0EEES1M_EEEEENS5_IJNS4_10UnderscoreES1P_S1P_EEEEENS4_23SM90_TMA_LOAD_MULTICASTENS4_14ComposedLayoutINS4_7SwizzleILi3ELi4ELi3EEENS4_25smem_sparse_ptr_flag_bitsILi2ELi16EEENSK_INS5_IJNS5_IJSB_SQ_EEENS5_IJSC_SH_EEEEEENS5_IJNS5_IJS1M_SG_EEESN_EEEEEEEvNS4_8identityENS4_13SM90_TMA_LOADENS1T_IS1V_NS4_18smem_ptr_flag_bitsILi16EEENSK_INS5_IJSQ_SH_EEENS5_IJSH_SB_EEEEEEEvS25_EENS_8epilogue10collective6detail29Sm90TmaWarpSpecializedAdapterINS2F_15DefaultEpilogueIfNS5_IJSB_llEEES2J_NS2E_6thread17LinearCombinationIfLi1EffLNS2K_9ScaleType4KindE0ELNS_15FloatRoundStyleE2EfEENS1_15EpilogueDefaultEEEEEvvEEEEvNT_6ParamsE)
        .other          _ZN7cutlass13device_kernelINS_4gemm6kernel13GemmUniversalIN4cute5tupleIJiiiiEEENS1_10collective13CollectiveMmaINS1_40MainloopSm90TmaGmmaWarpSpecializedSparseILi6ENS5_IJNS4_1CILi1EEENSA_ILi2EEESB_EEENS1_35KernelTmaWarpSpecializedCooperativeEEENS5_IJNSA_ILi128EEENSA_ILi64EEESG_EEENS_6half_tENS5_IJNS4_6LayoutINS5_IJiNS5_IJSC_iEEEiEEENS5_IJlNS5_IJSB_SC_EEElEEEEENSK_INS5_IJNS5_IJNS5_IJNSA_ILi8EEESC_NSA_ILi4EEEEEEiEEENS5_IJNS5_IJNSA_ILi16EEESC_SR_EEEiEEEiEEENS5_IJNS5_IJNS5_IJSG_SU_NSA_ILi2048EEEEEENSA_ILi8192EEEEEENS5_IJNS5_IJSB_NSA_ILi1024EEENSA_ILi32EEEEEElEEElEEEEEEEESJ_NS5_IJlSB_lEEENS4_8TiledMMAINS4_8MMA_AtomIJNS4_4SM904GMMA6SPARSE26GMMA_64x64x32_F32F16F16_SSILNS1D_5MajorE0ELS1G_0ELNS1D_7ScaleInE1ELS1H_1ELNS1D_9SparseSelE0EEEEEENSK_INS5_IJSC_SB_SB_EEENS5_IJSB_NSA_ILi0EEES1M_EEEEENS5_IJNS4_10UnderscoreES1P_S1P_EEEEENS4_23SM90_TMA_LOAD_MULTICASTENS4_14ComposedLayoutINS4_7SwizzleILi3ELi4ELi3EEENS4_25smem_sparse_ptr_flag_bitsILi2ELi16EEENSK_INS5_IJNS5_IJSB_SQ_EEENS5_IJSC_SH_EEEEEENS5_IJNS5_IJS1M_SG_EEESN_EEEEEEEvNS4_8identityENS4_13SM90_TMA_LOADENS1T_IS1V_NS4_18smem_ptr_flag_bitsILi16EEENSK_INS5_IJSQ_SH_EEENS5_IJSH_SB_EEEEEEEvS25_EENS_8epilogue10collective6detail29Sm90TmaWarpSpecializedAdapterINS2F_15DefaultEpilogueIfNS5_IJSB_llEEES2J_NS2E_6thread17LinearCombinationIfLi1EffLNS2K_9ScaleType4KindE0ELNS_15FloatRoundStyleE2EfEENS1_15EpilogueDefaultEEEEEvvEEEEvNT_6ParamsE,@"STO_CUDA_ENTRY STV_DEFAULT"
_ZN7cutlass13device_kernelINS_4gemm6kernel13GemmUniversalIN4cute5tupleIJiiiiEEENS1_10collective13CollectiveMmaINS1_40MainloopSm90TmaGmmaWarpSpecializedSparseILi6ENS5_IJNS4_1CILi1EEENSA_ILi2EEESB_EEENS1_35KernelTmaWarpSpecializedCooperativeEEENS5_IJNSA_ILi128EEENSA_ILi64EEESG_EEENS_6half_tENS5_IJNS4_6LayoutINS5_IJiNS5_IJSC_iEEEiEEENS5_IJlNS5_IJSB_SC_EEElEEEEENSK_INS5_IJNS5_IJNS5_IJNSA_ILi8EEESC_NSA_ILi4EEEEEEiEEENS5_IJNS5_IJNSA_ILi16EEESC_SR_EEEiEEEiEEENS5_IJNS5_IJNS5_IJSG_SU_NSA_ILi2048EEEEEENSA_ILi8192EEEEEENS5_IJNS5_IJSB_NSA_ILi1024EEENSA_ILi32EEEEEElEEElEEEEEEEESJ_NS5_IJlSB_lEEENS4_8TiledMMAINS4_8MMA_AtomIJNS4_4SM904GMMA6SPARSE26GMMA_64x64x32_F32F16F16_SSILNS1D_5MajorE0ELS1G_0ELNS1D_7ScaleInE1ELS1H_1ELNS1D_9SparseSelE0EEEEEENSK_INS5_IJSC_SB_SB_EEENS5_IJSB_NSA_ILi0EEES1M_EEEEENS5_IJNS4_10UnderscoreES1P_S1P_EEEEENS4_23SM90_TMA_LOAD_MULTICASTENS4_14ComposedLayoutINS4_7SwizzleILi3ELi4ELi3EEENS4_25smem_sparse_ptr_flag_bitsILi2ELi16EEENSK_INS5_IJNS5_IJSB_SQ_EEENS5_IJSC_SH_EEEEEENS5_IJNS5_IJS1M_SG_EEESN_EEEEEEEvNS4_8identityENS4_13SM90_TMA_LOADENS1T_IS1V_NS4_18smem_ptr_flag_bitsILi16EEENSK_INS5_IJSQ_SH_EEENS5_IJSH_SB_EEEEEEEvS25_EENS_8epilogue10collective6detail29Sm90TmaWarpSpecializedAdapterINS2F_15DefaultEpilogueIfNS5_IJSB_llEEES2J_NS2E_6thread17LinearCombinationIfLi1EffLNS2K_9ScaleType4KindE0ELNS_15FloatRoundStyleE2EfEENS1_15EpilogueDefaultEEEEEvvEEEEvNT_6ParamsE:
[----:B------:R-:W-:Y:S01]  /*0000*/  LDC R1, c[0x0][0x28] ;  /* 0x00000a00ff017b82 */ /* 0x000fe20000000800 */
[----:B------:R-:W0:Y:S01]  /*0010*/  S2R R0, SR_TID.X ;  /* 0x0000000000007919 */ /* 0x000e220000002100 */
[----:B------:R-:W-:Y:S01]  /*0020*/  ELECT P0, URZ, PT ;  /* 0x00000000003f782f */ /* 0x000fe20003800000 */
[----:B------:R-:W-:Y:S01]  /*0030*/  BSSY B0, `(.L_x_0) ;  /* 0x0000012000007945 */ /* 0x000fe20003800000 */
[--C-:B0-----:R-:W-:Y:S02]  /*0040*/  SHF.R.U32.HI R2, RZ, 0x5, R0.reuse ;  /* 0x00000005ff027819 */ /* 0x101fe40000011600 */
[----:B------:R-:W-:-:S03]  /*0050*/  SHF.R.U32.HI R6, RZ, 0x7, R0 ;  /* 0x00000007ff067819 */ /* 0x000fc60000011600 */
[----:B------:R-:W0:Y:S04]  /*0060*/  SHFL.IDX PT, R7, R2, RZ, 0x1f ;  /* 0x00001fff02077589 */ /* 0x000e2800000e0000 */
[----:B------:R1:W2:Y:S01]  /*0070*/  SHFL.IDX PT, R4, R6, RZ, 0x1f ;  /* 0x00001fff06047589 */ /* 0x0002a200000e0000 */
[----:B0-----:R-:W-:-:S13]  /*0080*/  ISETP.NE.OR P0, PT, R7, RZ, !P0 ;  /* 0x000000ff0700720c */ /* 0x001fda0004705670 */
[----:B-12---:R-:W-:Y:S05]  /*0090*/  @P0 BRA `(.L_x_1) ;  /* 0x00000000002c0947 */ /* 0x006fea0003800000 */
[----:B------:R-:W-:Y:S02]  /*00a0*/  ULDC.64 UR4, c[0x0][0x198] ;  /* 0x0000660000047ab9 */ /* 0x000fe40000000a00 */
[----:B------:R-:W-:Y:S02]  /*00b0*/  UIADD3 UR6, UP0, UR4, 0xf0, URZ ;  /* 0x000000f004067890 */ /* 0x000fe4000ff1e03f */
[----:B------:R-:W-:Y:S02]  /*00c0*/  UIADD3 UR8, UP1, UR4, 0x1f0, URZ ;  /* 0x000001f004087890 */ /* 0x000fe4000ff3e03f */
[----:B------:R-:W-:Y:S02]  /*00d0*/  UIADD3 UR4, UP2, UR4, 0x2f0, URZ ;  /* 0x000002f004047890 */ /* 0x000fe4000ff5e03f */
[----:B------:R-:W-:Y:S02]  /*00e0*/  UIADD3.X UR7, URZ, UR5, URZ, UP0, !UPT ;  /* 0x000000053f077290 */ /* 0x000fe400087fe43f */
[----:B------:R-:W-:-:S02]  /*00f0*/  UIADD3.X UR9, URZ, UR5, URZ, UP1, !UPT ;  /* 0x000000053f097290 */ /* 0x000fc40008ffe43f */
[----:B------:R-:W-:-:S05]  /*0100*/  UIADD3.X UR5, URZ, UR5, URZ, UP2, !UPT ;  /* 0x000000053f057290 */ /* 0x000fca00097fe43f */
[----:B------:R0:W-:Y:S02]  /*0110*/  UTMACCTL.PF [UR6] ;  /* 0x00000000060079b9 */ /* 0x0001e40008040000 */
[----:B------:R0:W-:Y:S02]  /*0120*/  UTMACCTL.PF [UR8] ;  /* 0x00000000080079b9 */ /* 0x0001e40008040000 */
[----:B------:R0:W-:Y:S02]  /*0130*/  UTMACCTL.PF [UR4] ;  /* 0x00000000040079b9 */ /* 0x0001e40008040000 */
[----:B0-----:R-:W-:Y:S01]  /*0140*/  NOP ;  /* 0x0000000000007918 */ /* 0x001fe20000000000 */
.L_x_1:
[----:B------:R-:W-:Y:S05]  /*0150*/  BSYNC B0 ;  /* 0x0000000000007941 */ /* 0x000fea0003800000 */
.L_x_0:
[----:B------:R-:W0:Y:S02]  /*0160*/  SHFL.IDX PT, R3, R2, RZ, 0x1f ;  /* 0x00001fff02037589 */ /* 0x000e2400000e0000 */
[----:B0-----:R-:W-:-:S13]  /*0170*/  ISETP.NE.AND P0, PT, R3, RZ, PT ;  /* 0x000000ff0300720c */ /* 0x001fda0003f05270 */
[----:B------:R-:W-:Y:S05]  /*0180*/  @P0 BRA `(.L_x_2) ;  /* 0x0000000000680947 */ /* 0x000fea0003800000 */
[----:B------:R-:W0:Y:S01]  /*0190*/  S2UR UR8, SR_CgaCtaId ;  /* 0x00000000000879c3 */ /* 0x000e220000008800 */
[----:B------:R-:W-:Y:S01]  /*01a0*/  UMOV UR4, 0x400 ;  /* 0x0000040000047882 */ /* 0x000fe20000000000 */
[----:B------:R-:W-:Y:S01]  /*01b0*/  UMOV UR5, 0x1 ;  /* 0x0000000100057882 */ /* 0x000fe20000000000 */
[----:B------:R-:W-:Y:S01]  /*01c0*/  UMOV UR6, 0x4 ;  /* 0x0000000400067882 */ /* 0x000fe20000000000 */
[----:B------:R-:W-:Y:S01]  /*01d0*/  ELECT P0, URZ, PT ;  /* 0x00000000003f782f */ /* 0x000fe20003800000 */
[----:B------:R-:W-:-:S04]  /*01e0*/  UIADD3 UR6, -UR6, 0x100000, URZ ;  /* 0x0010000006067890 */ /* 0x000fc8000fffe13f */
[----:B------:R-:W-:Y:S02]  /*01f0*/  USHF.L.U32 UR7, UR6, 0xb, URZ ;  /* 0x0000000b06077899 */ /* 0x000fe4000800063f */
[----:B------:R-:W-:Y:S02]  /*0200*/  USHF.L.U32 UR6, UR6, 0x1, URZ ;  /* 0x0000000106067899 */ /* 0x000fe4000800063f */
[----:B0-----:R-:W-:Y:S02]  /*0210*/  ULEA UR8, UR8, UR4, 0x18 ;  /* 0x0000000408087291 */ /* 0x001fe4000f8ec03f */
[----:B------:R-:W-:-:S04]  /*0220*/  UIADD3 UR4, -UR5, 0x100000, URZ ;  /* 0x0010000005047890 */ /* 0x000fc8000fffe13f */
[----:B------:R-:W-:Y:S02]  /*0230*/  USHF.L.U32 UR5, UR4, 0xb, URZ ;  /* 0x0000000b04057899 */ /* 0x000fe4000800063f */
[----:B------:R-:W-:Y:S01]  /*0240*/  USHF.L.U32 UR4, UR4, 0x1, URZ ;  /* 0x0000000104047899 */ /* 0x000fe2000800063f */
[----:B------:R-:W0:Y:S11]  /*0250*/  FENCE.VIEW.ASYNC.S ;  /* 0x00000000000073c6 */ /* 0x000e360000000000 */
[----:B0-----:R0:W1:Y:S01]  /*0260*/  SYNCS.EXCH.64 URZ, [UR8], UR4 ;  /* 0x00000004083f75b2 */ /* 0x0010620008000100 */
[----:B------:R0:W2:Y:S01]  /*0270*/  SYNCS.EXCH.64 URZ, [UR8+0x30], UR6 ;  /* 0x00003006083f75b2 */ /* 0x0000a20008000100 */
[----:B------:R0:W3:Y:S01]  /*0280*/  SYNCS.EXCH.64 URZ, [UR8+0x8], UR4 ;  /* 0x00000804083f75b2 */ /* 0x0000e20008000100 */
[----:B------:R0:W4:Y:S01]  /*0290*/  SYNCS.EXCH.64 URZ, [UR8+0x38], UR6 ;  /* 0x00003806083f75b2 */ /* 0x0001220008000100 */
[----:B------:R0:W0:Y:S01]  /*02a0*/  SYNCS.EXCH.64 URZ, [UR8+0x10], UR4 ;  /* 0x00001004083f75b2 */ /* 0x0000220008000100 */
[----:B------:R0:W0:Y:S01]  /*02b0*/  SYNCS.EXCH.64 URZ, [UR8+0x40], UR6 ;  /* 0x00004006083f75b2 */ /* 0x0000220008000100 */
[----:B------:R0:W0:Y:S01]  /*02c0*/  SYNCS.EXCH.64 URZ, [UR8+0x18], UR4 ;  /* 0x00001804083f75b2 */ /* 0x0000220008000100 */
[----:B------:R0:W0:Y:S01]  /*02d0*/  SYNCS.EXCH.64 URZ, [UR8+0x48], UR6 ;  /* 0x00004806083f75b2 */ /* 0x0000220008000100 */
[----:B------:R0:W0:Y:S01]  /*02e0*/  SYNCS.EXCH.64 URZ, [UR8+0x20], UR4 ;  /* 0x00002004083f75b2 */ /* 0x0000220008000100 */
[----:B------:R0:W0:Y:S01]  /*02f0*/  SYNCS.EXCH.64 URZ, [UR8+0x50], UR6 ;  /* 0x00005006083f75b2 */ /* 0x0000220008000100 */
[----:B------:R0:W0:Y:S01]  /*0300*/  SYNCS.EXCH.64 URZ, [UR8+0x28], UR4 ;  /* 0x00002804083f75b2 */ /* 0x0000220008000100 */
[----:B------:R0:W0:Y:S01]  /*0310*/  SYNCS.EXCH.64 URZ, [UR8+0x58], UR6 ;  /* 0x00005806083f75b2 */ /* 0x0000220008000100 */
[----:B------:R-:W-:Y:S01]  /*0320*/  NOP ;  /* 0x0000000000007918 */ /* 0x000fe20000000000 */
.L_x_2:
[----:B------:R-:W5:Y:S01]  /*0330*/  SHFL.IDX PT, R2, R2, RZ, 0x1f ;  /* 0x00001fff02027589 */ /* 0x000f6200000e0000 */
[----:B------:R-:W-:Y:S01]  /*0340*/  SHF.R.S32.HI R5, RZ, 0x1f, R0 ;  /* 0x0000001fff057819 */ /* 0x000fe20000011400 */
[----:B0-----:R-:W0:Y:S01]  /*0350*/  S2UR UR8, SR_CTAID.X ;  /* 0x00000000000879c3 */ /* 0x001e220000002500 */
[----:B------:R-:W-:Y:S01]  /*0360*/  ELECT P0, URZ, PT ;  /* 0x00000000003f782f */ /* 0x000fe20003800000 */
[----:B------:R-:W1:Y:S01]  /*0370*/  S2R R8, SR_CTAID.Y ;  /* 0x0000000000087919 */ /* 0x000e620000002600 */
[----:B------:R-:W-:Y:S01]  /*0380*/  LEA.HI R5, R5, R0, RZ, 0x7 ;  /* 0x0000000005057211 */ /* 0x000fe200078f38ff */
[----:B------:R-:W-:Y:S01]  /*0390*/  ULDC UR4, c[0x0][0x154] ;  /* 0x0000550000047ab9 */ /* 0x000fe20000000800 */
[----:B------:R-:W-:Y:S01]  /*03a0*/  VIADD R16, R4, 0xffffffff ;  /* 0xffffffff04107836 */ /* 0x000fe20000000000 */
[----:B------:R-:W-:Y:S01]  /*03b0*/  NOP ;  /* 0x0000000000007918 */ /* 0x000fe20000000000 */
[----:B------:R-:W-:Y:S01]  /*03c0*/  LOP3.LUT R5, R5, 0xffffff80, RZ, 0xc0, !PT ;  /* 0xffffff8005057812 */ /* 0x000fe200078ec0ff */
[----:B------:R-:W2:Y:S01]  /*03d0*/  LDC R15, c[0x0][0x140] ;  /* 0x00005000ff0f7b82 */ /* 0x000ea20000000800 */
[----:B------:R-:W-:Y:S01]  /*03e0*/  NOP ;  /* 0x0000000000007918 */ /* 0x000fe20000000000 */
[----:B------:R-:W-:-:S02]  /*03f0*/  ISETP.GE.U32.AND P5, PT, R16, 0x2, PT ;  /* 0x000000021000780c */ /* 0x000fc40003fa6070 */
[----:B------:R-:W-:-:S05]  /*0400*/  IMAD.IADD R5, R0, 0x1, -R5 ;  /* 0x0000000100057824 */ /* 0x000fca00078e0a05 */
[----:B------:R-:W-:Y:S02]  /*0410*/  SHF.R.S32.HI R10, RZ, 0x1f, R5 ;  /* 0x0000001fff0a7819 */ /* 0x000fe40000011405 */
[----:B------:R-:W-:Y:S02]  /*0420*/  LOP3.LUT P2, RZ, R5, 0x7, RZ, 0xc0, !PT ;  /* 0x0000000705ff7812 */ /* 0x000fe4000784c0ff */
[----:B------:R-:W-:Y:S02]  /*0430*/  LEA.HI R10, R10, R5, RZ, 0x3 ;  /* 0x000000050a0a7211 */ /* 0x000fe400078f18ff */
[----:B-----5:R-:W-:Y:S02]  /*0440*/  ISETP.NE.OR P0, PT, R2, RZ, !P0 ;  /* 0x000000ff0200720c */ /* 0x020fe40004705670 */
[--C-:B------:R-:W-:Y:S02]  /*0450*/  SHF.R.S32.HI R2, RZ, 0x3, R10.reuse ;  /* 0x00000003ff027819 */ /* 0x100fe4000001140a */
[----:B------:R-:W-:-:S02]  /*0460*/  SHF.R.S32.HI R11, RZ, 0x1f, R10 ;  /* 0x0000001fff0b7819 */ /* 0x000fc4000001140a */
[----:B------:R-:W-:Y:S02]  /*0470*/  SHF.R.S32.HI R10, RZ, 0x1f, R3 ;  /* 0x0000001fff0a7819 */ /* 0x000fe40000011403 */
[----:B------:R-:W-:Y:S02]  /*0480*/  LEA.HI R11, R11, R2, RZ, 0x2 ;  /* 0x000000020b0b7211 */ /* 0x000fe400078f10ff */
[----:B------:R-:W-:Y:S02]  /*0490*/  LEA.HI R10, R10, R3, RZ, 0x2 ;  /* 0x000000030a0a7211 */ /* 0x000fe400078f10ff */
[----:B-1----:R-:W-:Y:S01]  /*04a0*/  I2FP.F32.U32 R13, R8 ;  /* 0x00000008000d7245 */ /* 0x002fe20000201000 */
[----:B------:R-:W-:Y:S01]  /*04b0*/  VOTEU.ALL UP0, P0 ;  /* 0x00000000003f7886 */ /* 0x000fe20000000000 */
[----:B------:R-:W-:Y:S01]  /*04c0*/  LOP3.LUT R12, R10, 0x3ffffffc, RZ, 0xc0, !PT ;  /* 0x3ffffffc0a0c7812 */ /* 0x000fe200078ec0ff */
[----:B------:R-:W-:Y:S01]  /*04d0*/  VOTEU.ALL UP1, P0 ;  /* 0x00000000003f7886 */ /* 0x000fe20000020000 */
[----:B------:R-:W-:Y:S01]  /*04e0*/  LOP3.LUT R11, R11, 0xfffffffc, RZ, 0xc0, !PT ;  /* 0xfffffffc0b0b7812 */ /* 0x000fe200078ec0ff */
[----:B------:R-:W-:Y:S01]  /*04f0*/  FMUL R14, R13, UR4 ;  /* 0x000000040d0e7c20 */ /* 0x000fe20008400000 */
[----:B------:R-:W1:Y:S01]  /*0500*/  @!UP0 S2UR UR7, SR_CgaCtaId ;  /* 0x00000000000789c3 */ /* 0x000e620000008800 */
[----:B------:R-:W-:Y:S01]  /*0510*/  IMAD.IADD R3, R3, 0x1, -R12 ;  /* 0x0000000103037824 */ /* 0x000fe200078e0a0c */
[----:B0-----:R-:W-:Y:S01]  /*0520*/  I2FP.F32.U32 R12, UR8 ;  /* 0x00000008000c7c45 */ /* 0x001fe20008201000 */
[----:B------:R-:W-:Y:S01]  /*0530*/  IMAD.IADD R10, R2, 0x1, -R11 ;  /* 0x00000001020a7824 */ /* 0x000fe200078e0a0b */
[----:B------:R-:W-:Y:S01]  /*0540*/  ULDC UR4, c[0x0][0x150] ;  /* 0x0000540000047ab9 */ /* 0x000fe20000000800 */
[----:B------:R-:W-:Y:S01]  /*0550*/  SHF.R.S32.HI R2, RZ, 0x1f, R7 ;  /* 0x0000001fff027819 */ /* 0x000fe20000011407 */
[----:B------:R-:W0:Y:S01]  /*0560*/  F2I.U32.TRUNC.NTZ R14, R14 ;  /* 0x0000000e000e7305 */ /* 0x000e22000020f000 */
[----:B------:R-:W-:Y:S01]  /*0570*/  FMUL R12, R12, UR4 ;  /* 0x000000040c0c7c20 */ /* 0x000fe20008400000 */
[----:B------:R-:W5:Y:S01]  /*0580*/  LDC R11, c[0x0][0x148] ;  /* 0x00005200ff0b7b82 */ /* 0x000f620000000800 */
[----:B------:R-:W-:Y:S01]  /*0590*/  LEA.HI R2, R2, R7, RZ, 0x2 ;  /* 0x0000000702027211 */ /* 0x000fe200078f10ff */
[----:B------:R-:W-:Y:S01]  /*05a0*/  IMAD R3, R3, 0x4, R10 ;  /* 0x0000000403037824 */ /* 0x000fe200078e020a */
[----:B------:R-:W-:Y:S01]  /*05b0*/  UMOV UR4, 0x20 ;  /* 0x0000002000047882 */ /* 0x000fe20000000000 */
[----:B------:R-:W-:Y:S01]  /*05c0*/  @!UP0 UMOV UR6, 0x400 ;  /* 0x0000040000068882 */ /* 0x000fe20000000000 */
[----:B------:R-:W-:Y:S01]  /*05d0*/  LOP3.LUT R2, R2, 0xfffffffc, RZ, 0xc0, !PT ;  /* 0xfffffffc02027812 */ /* 0x000fe200078ec0ff */
[----:B------:R-:W3:Y:S01]  /*05e0*/  F2I.U32.TRUNC.NTZ R12, R12 ;  /* 0x0000000c000c7305 */ /* 0x000ee2000020f000 */
[----:B------:R-:W-:Y:S01]  /*05f0*/  IMAD.SHL.U32 R10, R3, 0x4, RZ ;  /* 0x00000004030a7824 */ /* 0x000fe200078e00ff */
[----:B------:R-:W4:Y:S01]  /*0600*/  LDC R13, c[0x0][0x144] ;  /* 0x00005100ff0d7b82 */ /* 0x000f220000000800 */
[----:B------:R-:W-:-:S04]  /*0610*/  @!UP0 UIADD3 UR4, -UR4, 0x100000, URZ ;  /* 0x0010000004048890 */ /* 0x000fc8000fffe13f */
[----:B------:R-:W-:Y:S02]  /*0620*/  @!UP0 USHF.L.U32 UR5, UR4, 0xb, URZ ;  /* 0x0000000b04058899 */ /* 0x000fe4000800063f */
[----:B------:R-:W-:Y:S01]  /*0630*/  @!UP0 USHF.L.U32 UR4, UR4, 0x1, URZ ;  /* 0x0000000104048899 */ /* 0x000fe2000800063f */
[----:B------:R-:W-:Y:S01]  /*0640*/  IMAD.IADD R7, R7, 0x1, -R2 ;  /* 0x0000000107077824 */ /* 0x000fe200078e0a02 */
[----:B--2---:R-:W-:Y:S01]  /*0650*/  ISETP.EQ.U32.AND P4, PT, R15, 0x1, PT ;  /* 0x000000010f00780c */ /* 0x004fe20003f82070 */
[----:B0-----:R-:W-:Y:S01]  /*0660*/  IMAD.MOV R21, RZ, RZ, -R14 ;  /* 0x000000ffff157224 */ /* 0x001fe200078e0a0e */
[----:B------:R-:W-:Y:S01]  /*0670*/  LOP3.LUT R3, R3, 0xc, R10, 0x78, !PT ;  /* 0x0000000c03037812 */ /* 0x000fe200078e780a */
[----:B-1----:R-:W-:Y:S01]  /*0680*/  @!UP0 ULEA UR6, UR7, UR6, 0x18 ;  /* 0x0000000607068291 */ /* 0x002fe2000f8ec03f */
[----:B------:R-:W-:Y:S01]  /*0690*/  ISETP.NE.AND P1, PT, R7, 0x3, PT ;  /* 0x000000030700780c */ /* 0x000fe20003f25270 */
[----:B------:R-:W-:Y:S01]  /*06a0*/  VOTEU.ALL UP0, P0 ;  /* 0x00000000003f7886 */ /* 0x000fe20000000000 */
[----:B------:R-:W-:Y:S01]  /*06b0*/  ISETP.LT.U32.AND P0, PT, R3, 0x2, !P2 ;  /* 0x000000020300780c */ /* 0x000fe20005701070 */
[----:B---3--:R-:W-:Y:S01]  /*06c0*/  IMAD.MOV R12, RZ, RZ, -R12 ;  /* 0x000000ffff0c7224 */ /* 0x008fe200078e0a0c */
[----:B------:R-:W-:Y:S01]  /*06d0*/  ISETP.EQ.OR P1, PT, R7, RZ, !P1 ;  /* 0x000000ff0700720c */ /* 0x000fe20004f22670 */
[----:B-----5:R-:W-:Y:S01]  /*06e0*/  IMAD R2, R11, R21, R8 ;  /* 0x000000150b027224 */ /* 0x020fe200078e0208 */
[----:B------:R-:W-:-:S02]  /*06f0*/  ISETP.NE.AND P2, PT, R4, RZ, PT ;  /* 0x000000ff0400720c */ /* 0x000fc40003f45270 */
[----:B------:R-:W-:Y:S01]  /*0700*/  ISETP.EQ.AND P1, PT, R4, RZ, P1 ;  /* 0x000000ff0400720c */ /* 0x000fe20000f22270 */
[----:B------:R-:W0:Y:S02]  /*0710*/  FENCE.VIEW.ASYNC.S ;  /* 0x00000000000073c6 */ /* 0x000e240000000000 */
[----:B0-----:R0:W1:Y:S01]  /*0720*/  @!UP0 SYNCS.EXCH.64 URZ, [UR6+0x70], UR4 ;  /* 0x00007004063f85b2 */ /* 0x0010620008000100 */
[----:B------:R-:W-:Y:S02]  /*0730*/  ISETP.NE.AND P3, PT, R2, R3, PT ;  /* 0x000000030200720c */ /* 0x000fe40003f65270 */
[----:B------:R-:W-:Y:S01]  /*0740*/  SEL R2, RZ, 0x1, !P1 ;  /* 0x00000001ff027807 */ /* 0x000fe20004800000 */
[----:B----4-:R-:W-:-:S03]  /*0750*/  IMAD R10, R13, R12, UR8 ;  /* 0x000000080d0a7e24 */ /* 0x010fc6000f8e020c */
[----:B------:R-:W-:Y:S02]  /*0760*/  SEL R2, R2, 0x2, P5 ;  /* 0x0000000202027807 */ /* 0x000fe40002800000 */
[----:B------:R-:W-:-:S04]  /*0770*/  ISETP.EQ.OR P3, PT, R10, RZ, !P3 ;  /* 0x000000ff0a00720c */ /* 0x000fc80005f62670 */
[----:B------:R-:W-:Y:S01]  /*0780*/  PLOP3.LUT P0, PT, P0, P3, PT, 0x80, 0x0 ;  /* 0x000000000000781c */ /* 0x000fe20000707070 */
[----:B------:R0:W2:Y:S01]  /*0790*/  @!UP1 SYNCS.EXCH.64 URZ, [UR6+0x78], UR4 ;  /* 0x00007804063f95b2 */ /* 0x0000a20008000100 */
[----:B------:R-:W-:Y:S01]  /*07a0*/  NOP ;  /* 0x0000000000007918 */ /* 0x000fe20000000000 */
[----:B------:R-:W-:Y:S10]  /*07b0*/  @!P4 BRA `(.L_x_3) ;  /* 0x000000000008c947 */ /* 0x000ff40003800000 */
[----:B-12---:R-:W-:Y:S01]  /*07c0*/  UCGABAR_ARV ;  /* 0x00000000000079c7 */ /* 0x006fe20008000000 */
[----:B------:R-:W-:Y:S05]  /*07d0*/  BRA `(.L_x_4) ;  /* 0x0000000000047947 */ /* 0x000fea0003800000 */
.L_x_3:
[----:B-12---:R-:W-:Y:S01]  /*07e0*/  NOP ;  /* 0x0000000000007918 */ /* 0x006fe20000000000 */
.L_x_4:
[----:B------:R-:W1:Y:S01]  /*07f0*/  LDC R4, c[0x0][0x75c] ;  /* 0x0001d700ff047b82 */ /* 0x000e620000000800 */
[----:B------:R-:W-:Y:S01]  /*0800*/  IMAD.MOV.U32 R5, RZ, RZ, RZ ;  /* 0x000000ffff057224 */ /* 0x000fe200078e00ff */
[----:B-1----:R-:W-:Y:S01]  /*0810*/  ISETP.NE.AND P3, PT, R4, 0x1, PT ;  /* 0x000000010400780c */ /* 0x002fe20003f65270 */
[----:B------:R-:W-:-:S12]  /*0820*/  IMAD.U32 R4, RZ, RZ, UR8 ;  /* 0x00000008ff047e24 */ /* 0x000fd8000f8e00ff */
[----:B------:R-:W1:Y:S01]  /*0830*/  @P3 LDC R15, c[0x0][0x10] ;  /* 0x00000400ff0f3b82 */ /* 0x000e620000000800 */
[----:B------:R-:W-:Y:S02]  /*0840*/  @P3 IMAD.MOV.U32 R9, RZ, RZ, RZ ;  /* 0x000000ffff093224 */ /* 0x000fe400078e00ff */
[----:B------:R-:W-:-:S05]  /*0850*/  @P3 IMAD.MOV.U32 R17, RZ, RZ, RZ ;  /* 0x000000ffff113224 */ /* 0x000fca00078e00ff */
[----:B------:R-:W2:Y:S01]  /*0860*/  @!P3 LDC R13, c[0x0][0xc] ;  /* 0x00000300ff0dbb82 */ /* 0x000ea20000000800 */
[----:B-1----:R-:W-:-:S04]  /*0870*/  @P3 IMAD.WIDE.U32 R14, R15, UR8, R8 ;  /* 0x000000080f0e3c25 */ /* 0x002fc8000f8e0008 */
[----:B--2---:R-:W-:-:S04]  /*0880*/  @!P3 IMAD.WIDE.U32 R12, R8, R13, R4 ;  /* 0x0000000d080cb225 */ /* 0x004fc800078e0004 */
[----:B------:R-:W-:Y:S02]  /*0890*/  @P3 IMAD.MOV.U32 R4, RZ, RZ, R14 ;  /* 0x000000ffff043224 */ /* 0x000fe400078e000e */
[----:B------:R-:W-:Y:S02]  /*08a0*/  @P3 IMAD.IADD R5, R15, 0x1, R17 ;  /* 0x000000010f053824 */ /* 0x000fe400078e0211 */
[----:B------:R-:W-:Y:S02]  /*08b0*/  @!P3 IMAD.MOV.U32 R4, RZ, RZ, R12 ;  /* 0x000000ffff04b224 */ /* 0x000fe400078e000c */
[----:B------:R-:W-:Y:S01]  /*08c0*/  @!P3 IMAD.MOV.U32 R5, RZ, RZ, R13 ;  /* 0x000000ffff05b224 */ /* 0x000fe200078e000d */
[----:B------:R-:W-:Y:S06]  /*08d0*/  @!P4 BRA `(.L_x_5) ;  /* 0x00000000000cc947 */ /* 0x000fec0003800000 */
[----:B------:R-:W-:Y:S01]  /*08e0*/  UCGABAR_WAIT ;  /* 0x0000000000007dc7 */ /* 0x000fe20008000000 */
[----:B------:R-:W-:Y:S01]  /*08f0*/  CCTL.IVALL ;  /* 0x00000000ff00798f */ /* 0x000fe20002000000 */
[----:B------:R-:W-:Y:S05]  /*0900*/  BRA `(.L_x_6) ;  /* 0x0000000000047947 */ /* 0x000fea0003800000 */
.L_x_5:
[----:B------:R-:W-:Y:S06]  /*0910*/  BAR.SYNC.DEFER_BLOCKING 0x0 ;  /* 0x0000000000007b1d */ /* 0x000fec0000010000 */
.L_x_6:
[----:B------:R-:W-:Y:S05]  /*0920*/  @!P2 BRA `(.L_x_7) ;  /* 0x0000003c00dca947 */ /* 0x000fea0003800000 */
[----:B------:R-:W-:-:S13]  /*0930*/  ISETP.GT.U32.AND P1, PT, R16, 0x1, PT ;  /* 0x000000011000780c */ /* 0x000fda0003f24070 */
[----:B0-----:R-:W-:Y:S05]  /*0940*/  @P1 EXIT ;  /* 0x000000000000194d */ /* 0x001fea0003800000 */
[----:B------:R-:W-:Y:S01]  /*0950*/  ULDC.64 UR4, c[0x0][0x750] ;  /* 0x0001d40000047ab9 */ /* 0x000fe20000000a00 */
[----:B------:R-:W-:Y:S01]  /*0960*/  PRMT R13, RZ, 0x7610, R13 ;  /* 0x00007610ff0d7816 */ /* 0x000fe2000000000d */
[----:B------:R-:W-:Y:S01]  /*0970*/  IMAD.MOV.U32 R14, RZ, RZ, -0x1 ;  /* 0xffffffffff0e7424 */ /* 0x000fe200078e00ff */
[----:B------:R-:W-:Y:S01]  /*0980*/  ISETP.GE.U32.AND P1, PT, R4, UR4, PT ;  /* 0x0000000404007c0c */ /* 0x000fe2000bf26070 */
[----:B------:R-:W-:Y:S02]  /*0990*/  IMAD.MOV.U32 R18, RZ, RZ, -0x1 ;  /* 0xffffffffff127424 */ /* 0x000fe400078e00ff */
[----:B------:R-:W-:Y:S01]  /*09a0*/  IMAD.MOV.U32 R12, RZ, RZ, -0x1 ;  /* 0xffffffffff0c7424 */ /* 0x000fe200078e00ff */
[----:B------:R-:W-:-:S13]  /*09b0*/  ISETP.GE.U32.AND.EX P1, PT, R5, UR5, PT, P1 ;  /* 0x0000000505007c0c */ /* 0x000fda000bf26110 */
[----:B------:R-:W-:Y:S05]  /*09c0*/  @P1 BRA `(.L_x_8) ;  /* 0x0000000400281947 */ /* 0x000fea0003800000 */
[----:B------:R-:W0:Y:S01]  /*09d0*/  LDC.64 R22, c[0x0][0x728] ;  /* 0x0001ca00ff167b82 */ /* 0x000e220000000a00 */
[----:B------:R-:W-:Y:S02]  /*09e0*/  IMAD.MOV.U32 R12, RZ, RZ, R4 ;  /* 0x000000ffff0c7224 */ /* 0x000fe400078e0004 */
[----:B------:R-:W-:-:S05]  /*09f0*/  IMAD.MOV.U32 R13, RZ, RZ, R5 ;  /* 0x000000ffff0d7224 */ /* 0x000fca00078e0005 */
[----:B------:R-:W1:Y:S08]  /*0a00*/  LDC R18, c[0x0][0x730] ;  /* 0x0001cc00ff127b82 */ /* 0x000e700000000800 */
[----:B------:R-:W2:Y:S01]  /*0a10*/  LDC.64 R24, c[0x0][0x720] ;  /* 0x0001c800ff187b82 */ /* 0x000ea20000000a00 */
[----:B0-----:R-:W-:-:S04]  /*0a20*/  ISETP.NE.U32.AND P1, PT, R22, RZ, PT ;  /* 0x000000ff1600720c */ /* 0x001fc80003f25070 */
[----:B------:R-:W-:-:S13]  /*0a30*/  ISETP.NE.AND.EX P1, PT, R23, RZ, PT, P1 ;  /* 0x000000ff1700720c */ /* 0x000fda0003f25310 */
[----:B-12---:R-:W-:Y:S05]  /*0a40*/  @!P1 BRA `(.L_x_9) ;  /* 0x0000000000289947 */ /* 0x006fea0003800000 */
[----:B------:R-:W0:Y:S02]  /*0a50*/  LDC R7, c[0x0][0x734] ;  /* 0x0001cd00ff077b82 */ /* 0x000e240000000800 */
[----:B0-----:R-:W-:-:S05]  /*0a60*/  IADD3 R7, P1, R4, R7, RZ ;  /* 0x0000000704077210 */ /* 0x001fca0007f3e0ff */
[----:B------:R-:W-:-:S04]  /*0a70*/  IMAD.X R19, RZ, RZ, R5, P1 ;  /* 0x000000ffff137224 */ /* 0x000fc800008e0605 */
[----:B------:R-:W-:-:S04]  /*0a80*/  IMAD.WIDE.U32 R12, R19, R22, RZ ;  /* 0x00000016130c7225 */ /* 0x000fc800078e00ff */
[----:B------:R-:W-:-:S04]  /*0a90*/  IMAD.WIDE.U32 R14, P1, R7, R23, R12 ;  /* 0x00000017070e7225 */ /* 0x000fc8000782000c */
[----:B------:R-:W-:-:S04]  /*0aa0*/  IMAD.WIDE.U32 R12, R7, R22, RZ ;  /* 0x00000016070c7225 */ /* 0x000fc800078e00ff */
[----:B------:R-:W-:Y:S01]  /*0ab0*/  IMAD.X R17, RZ, RZ, RZ, P1 ;  /* 0x000000ffff117224 */ /* 0x000fe200008e06ff */
[----:B------:R-:W-:Y:S01]  /*0ac0*/  IADD3 RZ, P1, R13, R14, RZ ;  /* 0x0000000e0dff7210 */ /* 0x000fe20007f3e0ff */
[----:B------:R-:W-:-:S04]  /*0ad0*/  IMAD.MOV.U32 R16, RZ, RZ, R15 ;  /* 0x000000ffff107224 */ /* 0x000fc800078e000f */
[----:B------:R-:W-:-:S08]  /*0ae0*/  IMAD.WIDE.U32.X R12, R19, R23, R16, P1 ;  /* 0x00000017130c7225 */ /* 0x000fd000008e0410 */
.L_x_9:
[----:B------:R-:W0:Y:S01]  /*0af0*/  LDC.64 R28, c[0x0][0x740] ;  /* 0x0001d000ff1c7b82 */ /* 0x000e220000000a00 */
[-CC-:B------:R-:W-:Y:S02]  /*0b00*/  SHF.R.U64 R27, R12, R18.reuse, R13.reuse ;  /* 0x000000120c1b7219 */ /* 0x180fe4000000120d */
[----:B------:R-:W-:Y:S02]  /*0b10*/  SHF.R.U32.HI R7, RZ, R18, R13 ;  /* 0x00000012ff077219 */ /* 0x000fe4000001160d */
[----:B------:R-:W-:-:S03]  /*0b20*/  IADD3 R9, P1, RZ, -R27, RZ ;  /* 0x8000001bff097210 */ /* 0x000fc60007f3e0ff */
[----:B------:R-:W1:Y:S02]  /*0b30*/  LDC R20, c[0x0][0x718] ;  /* 0x0001c600ff147b82 */ /* 0x000e640000000800 */
[----:B------:R-:W-:Y:S02]  /*0b40*/  IMAD.X R7, RZ, RZ, ~R7, P1 ;  /* 0x000000ffff077224 */ /* 0x000fe400008e0e07 */
[----:B------:R-:W-:-:S04]  /*0b50*/  IMAD.WIDE.U32 R12, R9, R24, R4 ;  /* 0x00000018090c7225 */ /* 0x000fc800078e0004 */
[----:B------:R-:W2:Y:S01]  /*0b60*/  LDC R18, c[0x0][0x708] ;  /* 0x0001c200ff127b82 */ /* 0x000ea20000000800 */
[----:B------:R-:W-:Y:S02]  /*0b70*/  IMAD R14, R7, R24, RZ ;  /* 0x00000018070e7224 */ /* 0x000fe400078e02ff */
[----:B------:R-:W-:Y:S02]  /*0b80*/  IMAD.MOV.U32 R7, RZ, RZ, -0x1 ;  /* 0xffffffffff077424 */ /* 0x000fe400078e00ff */
[----:B------:R-:W-:Y:S02]  /*0b90*/  IMAD R9, R9, R25, R14 ;  /* 0x0000001909097224 */ /* 0x000fe400078e020e */
[----:B------:R-:W-:Y:S01]  /*0ba0*/  IMAD R25, R11, R21, R8 ;  /* 0x000000150b197224 */ /* 0x000fe200078e0208 */
[----:B------:R-:W3:Y:S01]  /*0bb0*/  LDC R26, c[0x0][0x758] ;  /* 0x0001d600ff1a7b82 */ /* 0x000ee20000000800 */
[----:B------:R-:W-:Y:S01]  /*0bc0*/  IMAD.IADD R9, R13, 0x1, R9 ;  /* 0x000000010d097824 */ /* 0x000fe200078e0209 */
[----:B0-----:R-:W-:Y:S01]  /*0bd0*/  ISETP.NE.U32.AND P1, PT, R28, RZ, PT ;  /* 0x000000ff1c00720c */ /* 0x001fe20003f25070 */
[----:B------:R-:W-:-:S03]  /*0be0*/  IMAD.MOV.U32 R21, RZ, RZ, 0x1 ;  /* 0x00000001ff157424 */ /* 0x000fc600078e00ff */
[----:B------:R-:W-:Y:S02]  /*0bf0*/  ISETP.NE.AND.EX P1, PT, R29, RZ, PT, P1 ;  /* 0x000000ff1d00720c */ /* 0x000fe40003f25310 */
[----:B------:R-:W0:Y:S01]  /*0c00*/  LDC R22, c[0x0][0x700] ;  /* 0x0001c000ff167b82 */ /* 0x000e220000000800 */
[-CC-:B-1----:R-:W-:Y:S02]  /*0c10*/  SHF.R.U64 R16, R12, R20.reuse, R9.reuse ;  /* 0x000000140c107219 */ /* 0x182fe40000001209 */
[----:B------:R-:W-:-:S05]  /*0c20*/  SHF.R.U32.HI R9, RZ, R20, R9 ;  /* 0x00000014ff097219 */ /* 0x000fca0000011609 */
[----:B------:R-:W1:Y:S01]  /*0c30*/  LDC R19, c[0x0][0x748] ;  /* 0x0001d200ff137b82 */ /* 0x000e620000000800 */
[-CC-:B--2---:R-:W-:Y:S02]  /*0c40*/  SHF.R.U64 R20, R16, R18.reuse, R9.reuse ;  /* 0x0000001210147219 */ /* 0x184fe40000001209 */
[----:B------:R-:W-:-:S05]  /*0c50*/  SHF.R.U32.HI R9, RZ, R18, R9 ;  /* 0x00000012ff097219 */ /* 0x000fca0000011609 */
[----:B------:R-:W2:Y:S01]  /*0c60*/  LDC R23, c[0x0][0x738] ;  /* 0x0001ce00ff177b82 */ /* 0x000ea20000000800 */
[-CC-:B---3--:R-:W-:Y:S02]  /*0c70*/  SHF.R.U64 R18, R20, R26.reuse, R9.reuse ;  /* 0x0000001a14127219 */ /* 0x188fe40000001209 */
[-C--:B------:R-:W-:Y:S02]  /*0c80*/  SHF.L.U32 R7, R7, R26.reuse, RZ ;  /* 0x0000001a07077219 */ /* 0x080fe400000006ff */
[----:B------:R-:W-:Y:S01]  /*0c90*/  SHF.R.U32.HI R9, RZ, R26, R9 ;  /* 0x0000001aff097219 */ /* 0x000fe20000011609 */
[----:B------:R-:W-:Y:S01]  /*0ca0*/  IMAD.MOV.U32 R8, RZ, RZ, R18 ;  /* 0x000000ffff087224 */ /* 0x000fe200078e0012 */
[----:B------:R-:W-:Y:S01]  /*0cb0*/  LOP3.LUT R11, RZ, R7, RZ, 0x33, !PT ;  /* 0x00000007ff0b7212 */ /* 0x000fe200078e33ff */
[----:B------:R-:W3:Y:S01]  /*0cc0*/  LDC R24, c[0x0][0x710] ;  /* 0x0001c400ff187b82 */ /* 0x000ee20000000800 */
[----:B------:R-:W-:Y:S05]  /*0cd0*/  @!P1 BRA `(.L_x_10) ;  /* 0x0000000000289947 */ /* 0x000fea0003800000 */
[----:B------:R-:W4:Y:S02]  /*0ce0*/  LDC R7, c[0x0][0x74c] ;  /* 0x0001d300ff077b82 */ /* 0x000f240000000800 */
[----:B----4-:R-:W-:-:S05]  /*0cf0*/  IADD3 R7, P1, R18, R7, RZ ;  /* 0x0000000712077210 */ /* 0x010fca0007f3e0ff */
        /* <DEDUP_REMOVED lines=8> */
.L_x_10:
[----:B-1----:R-:W-:Y:S01]  /*0d80*/  SHF.R.U64 R9, R8, R19, R9 ;  /* 0x0000001308097219 */ /* 0x002fe20000001209 */
[----:B------:R-:W-:Y:S01]  /*0d90*/  IMAD.MOV.U32 R13, RZ, RZ, 0x1 ;  /* 0x00000001ff0d7424 */ /* 0x000fe200078e00ff */
[----:B------:R-:W-:Y:S01]  /*0da0*/  LOP3.LUT R8, R20, R11, RZ, 0xc0, !PT ;  /* 0x0000000b14087212 */ /* 0x000fe200078ec0ff */
[----:B0-----:R-:W-:Y:S01]  /*0db0*/  VIADD R11, R22, 0xffffffff ;  /* 0xffffffff160b7836 */ /* 0x001fe20000000000 */
[----:B------:R-:W-:Y:S01]  /*0dc0*/  SHF.L.U32 R7, R21, R26, RZ ;  /* 0x0000001a15077219 */ /* 0x000fe200000006ff */
[----:B------:R-:W-:Y:S01]  /*0dd0*/  IMAD.MOV R12, RZ, RZ, -R9 ;  /* 0x000000ffff0c7224 */ /* 0x000fe200078e0a09 */
[----:B------:R-:W-:Y:S02]  /*0de0*/  SEL R10, R10, R25, !P3 ;  /* 0x000000190a0a7207 */ /* 0x000fe40005800000 */
[----:B------:R-:W-:Y:S01]  /*0df0*/  LOP3.LUT R11, R16, R11, RZ, 0xc0, !PT ;  /* 0x0000000b100b7212 */ /* 0x000fe200078ec0ff */
[----:B------:R-:W-:Y:S02]  /*0e00*/  IMAD R9, R7, R9, R8 ;  /* 0x0000000907097224 */ /* 0x000fe400078e0208 */
[----:B--2---:R-:W-:-:S02]  /*0e10*/  IMAD R7, R12, R23, R18 ;  /* 0x000000170c077224 */ /* 0x004fc400078e0212 */
[----:B---3--:R-:W-:Y:S02]  /*0e20*/  IMAD R10, R9, R24, R10 ;  /* 0x00000018090a7224 */ /* 0x008fe400078e020a */
[----:B------:R-:W-:Y:S02]  /*0e30*/  IMAD R7, R7, R22, R11 ;  /* 0x0000001607077224 */ /* 0x000fe400078e020b */
[----:B------:R-:W-:-:S03]  /*0e40*/  IMAD.MOV.U32 R12, RZ, RZ, R27 ;  /* 0x000000ffff0c7224 */ /* 0x000fc600078e001b */
[----:B------:R-:W-:Y:S02]  /*0e50*/  SEL R18, R7, R10, !P3 ;  /* 0x0000000a07127207 */ /* 0x000fe40005800000 */
[----:B------:R-:W-:-:S07]  /*0e60*/  SEL R14, R10, R7, !P3 ;  /* 0x000000070a0e7207 */ /* 0x000fce0005800000 */
.L_x_8:
[----:B------:R-:W-:-:S08]  /*0e70*/  NOP ;  /* 0x0000000000007918 */ /* 0x000fd00000000000 */
[----:B------:R-:W0:Y:S02]  /*0e80*/  USETMAXREG.TRY_ALLOC.CTAPOOL UP0, 0xe8 ;  /* 0x000000e8000079c8 */ /* 0x000e240008000600 */
[----:B0-----:R-:W-:-:S13]  /*0e90*/  PLOP3.LUT P1, PT, PT, PT, UP0, 0x80, 0x0 ;  /* 0x000000000000781c */ /* 0x001fda0003f2f008 */
[----:B------:R-:W-:Y:S05]  /*0ea0*/  @!P1 BRA `(.L_x_8) ;  /* 0xfffffffc00f09947 */ /* 0x000fea000383ffff */
[----:B------:R-:W-:Y:S01]  /*0eb0*/  ULDC.64 UR4, c[0x0][0x698] ;  /* 0x0001a60000047ab9 */ /* 0x000fe20000000a00 */
[----:B------:R-:W-:Y:S01]  /*0ec0*/  ULDC.64 UR14, c[0x0][0x208] ;  /* 0x00008200000e7ab9 */ /* 0x000fe20000000a00 */
[----:B------:R-:W-:-:S04]  /*0ed0*/  ISETP.NE.U32.AND P1, PT, RZ, UR4, PT ;  /* 0x00000004ff007c0c */ /* 0x000fc8000bf25070 */
[----:B------:R-:W-:-:S13]  /*0ee0*/  ISETP.NE.AND.EX P1, PT, RZ, UR5, PT, P1 ;  /* 0x00000005ff007c0c */ /* 0x000fda000bf25310 */
[----:B------:R-:W-:Y:S05]  /*0ef0*/  @!P1 BRA `(.L_x_11) ;  /* 0x00000000001c9947 */ /* 0x000fea0003800000 */
[----:B------:R-:W0:Y:S02]  /*0f00*/  LDC.64 R8, c[0x0][0x698] ;  /* 0x0001a600ff087b82 */ /* 0x000e240000000a00 */
[----:B0-----:R-:W2:Y:S02]  /*0f10*/  LDG.E.64 R8, desc[UR14][R8.64] ;  /* 0x0000000e08087981 */ /* 0x001ea4000c1e1b00 */
[----:B--2---:R-:W-:-:S04]  /*0f20*/  ISETP.NE.U32.AND P1, PT, R8, RZ, PT ;  /* 0x000000ff0800720c */ /* 0x004fc80003f25070 */
[----:B------:R-:W-:-:S13]  /*0f30*/  ISETP.NE.AND.EX P1, PT, R9, RZ, PT, P1 ;  /* 0x000000ff0900720c */ /* 0x000fda0003f25310 */
[----:B------:R-:W-:Y:S05]  /*0f40*/  @!P1 BRA `(.L_x_11) ;  /* 0x0000000000089947 */ /* 0x000fea0003800000 */
[----:B------:R0:W5:Y:S01]  /*0f50*/  LD.E R7, desc[UR14][R8.64] ;  /* 0x0000000e08077980 */ /* 0x000162000c101900 */
[----:B------:R-:W-:Y:S05]  /*0f60*/  BRA `(.L_x_12) ;  /* 0x0000000000207947 */ /* 0x000fea0003800000 */
.L_x_11:
[----:B------:R-:W-:Y:S02]  /*0f70*/  ULDC.64 UR4, c[0x0][0x688] ;  /* 0x0001a20000047ab9 */ /* 0x000fe40000000a00 */
[----:B------:R-:W-:-:S04]  /*0f80*/  ISETP.NE.U32.AND P1, PT, RZ, UR4, PT ;  /* 0x00000004ff007c0c */ /* 0x000fc8000bf25070 */
[----:B------:R-:W-:-:S13]  /*0f90*/  ISETP.NE.AND.EX P1, PT, RZ, UR5, PT, P1 ;  /* 0x00000005ff007c0c */ /* 0x000fda000bf25310 */
[----:B------:R-:W-:Y:S05]  /*0fa0*/  @!P1 BRA `(.L_x_13) ;  /* 0x00000000000c9947 */ /* 0x000fea0003800000 */
[----:B------:R-:W0:Y:S02]  /*0fb0*/  LDC.64 R8, c[0x0][0x688] ;  /* 0x0001a200ff087b82 */ /* 0x000e240000000a00 */
[----:B0-----:R1:W5:Y:S01]  /*0fc0*/  LDG.E R7, desc[UR14][R8.64] ;  /* 0x0000000e08077981 */ /* 0x001362000c1e1900 */
[----:B------:R-:W-:Y:S05]  /*0fd0*/  BRA `(.L_x_12) ;  /* 0x0000000000047947 */ /* 0x000fea0003800000 */
.L_x_13:
[----:B------:R-:W2:Y:S02]  /*0fe0*/  LDC R7, c[0x0][0x680] ;  /* 0x0001a000ff077b82 */ /* 0x000ea40000000800 */
.L_x_12:
[----:B------:R-:W-:Y:S02]  /*0ff0*/  ULDC.64 UR4, c[0x0][0x6a0] ;  /* 0x0001a80000047ab9 */ /* 0x000fe40000000a00 */
[----:B------:R-:W-:-:S04]  /*1000*/  ISETP.NE.U32.AND P1, PT, RZ, UR4, PT ;  /* 0x00000004ff007c0c */ /* 0x000fc8000bf25070 */
[----:B------:R-:W-:-:S13]  /*1010*/  ISETP.NE.AND.EX P1, PT, RZ, UR5, PT, P1 ;  /* 0x00000005ff007c0c */ /* 0x000fda000bf25310 */
[----:B------:R-:W-:Y:S05]  /*1020*/  @!P1 BRA `(.L_x_14) ;  /* 0x00000000001c9947 */ /* 0x000fea0003800000 */
[----:B01----:R-:W0:Y:S02]  /*1030*/  LDC.64 R8, c[0x0][0x6a0] ;  /* 0x0001a800ff087b82 */ /* 0x003e240000000a00 */
[----:B0-----:R-:W3:Y:S02]  /*1040*/  LDG.E.64 R8, desc[UR14][R8.64] ;  /* 0x0000000e08087981 */ /* 0x001ee4000c1e1b00 */
[----:B---3--:R-:W-:-:S04]  /*1050*/  ISETP.NE.U32.AND P1, PT, R8, RZ, PT ;  /* 0x000000ff0800720c */ /* 0x008fc80003f25070 */
[----:B------:R-:W-:-:S13]  /*1060*/  ISETP.NE.AND.EX P1, PT, R9, RZ, PT, P1 ;  /* 0x000000ff0900720c */ /* 0x000fda0003f25310 */
[----:B------:R-:W-:Y:S05]  /*1070*/  @!P1 BRA `(.L_x_14) ;  /* 0x0000000000089947 */ /* 0x000fea0003800000 */
[----:B------:R0:W5:Y:S01]  /*1080*/  LD.E R8, desc[UR14][R8.64] ;  /* 0x0000000e08087980 */ /* 0x000162000c101900 */
[----:B------:R-:W-:Y:S05]  /*1090*/  BRA `(.L_x_15) ;  /* 0x0000000000207947 */ /* 0x000fea0003800000 */
.L_x_14:
[----:B------:R-:W-:Y:S02]  /*10a0*/  ULDC.64 UR4, c[0x0][0x690] ;  /* 0x0001a40000047ab9 */ /* 0x000fe40000000a00 */
[----:B------:R-:W-:-:S04]  /*10b0*/  ISETP.NE.U32.AND P1, PT, RZ, UR4, PT ;  /* 0x00000004ff007c0c */ /* 0x000fc8000bf25070 */
[----:B------:R-:W-:-:S13]  /*10c0*/  ISETP.NE.AND.EX P1, PT, RZ, UR5, PT, P1 ;  /* 0x00000005ff007c0c */ /* 0x000fda000bf25310 */
[----:B------:R-:W-:Y:S05]  /*10d0*/  @!P1 BRA `(.L_x_16) ;  /* 0x00000000000c9947 */ /* 0x000fea0003800000 */
[----:B01----:R-:W0:Y:S02]  /*10e0*/  LDC.64 R8, c[0x0][0x690] ;  /* 0x0001a400ff087b82 */ /* 0x003e240000000a00 */
[----:B0-----:R1:W5:Y:S01]  /*10f0*/  LDG.E R8, desc[UR14][R8.64] ;  /* 0x0000000e08087981 */ /* 0x001362000c1e1900 */
[----:B------:R-:W-:Y:S05]  /*1100*/  BRA `(.L_x_15) ;  /* 0x0000000000047947 */ /* 0x000fea0003800000 */
.L_x_16:
[----:B01----:R-:W3:Y:S02]  /*1110*/  LDC R8, c[0x0][0x684] ;  /* 0x0001a100ff087b82 */ /* 0x003ee40000000800 */
.L_x_15:
[----:B------:R-:W-:-:S13]  /*1120*/  LOP3.LUT P1, RZ, R13, 0xff, RZ, 0xc0, !PT ;  /* 0x000000ff0dff7812 */ /* 0x000fda000782c0ff */
[----:B------:R-:W-:Y:S05]  /*1130*/  @!P1 EXIT ;  /* 0x000000000000994d */ /* 0x000fea0003800000 */
[----:B------:R-:W-:Y:S01]  /*1140*/  ULDC UR4, c[0x0][0x28c] ;  /* 0x0000a30000047ab9 */ /* 0x000fe20000000800 */
[----:B------:R-:W-:Y:S01]  /*1150*/  LOP3.LUT R60, R2, 0x1, RZ, 0xfc, !PT ;  /* 0x00000001023c7812 */ /* 0x000fe200078efcff */
[----:B------:R-:W-:-:S04]  /*1160*/  UIADD3 UR4, UR4, 0x7f, URZ ;  /* 0x0000007f04047890 */ /* 0x000fc8000fffe03f */
[----:B------:R-:W-:-:S04]  /*1170*/  USHF.R.S32.HI UR5, URZ, 0x1f, UR4 ;  /* 0x0000001f3f057899 */ /* 0x000fc80008011404 */
[----:B------:R-:W-:-:S03]  /*1180*/  ULEA.HI UR5, UR5, UR4, URZ, 0x7 ;  /* 0x0000000405057291 */ /* 0x000fc6000f8f383f */
[----:B------:R-:W-:Y:S01]  /*1190*/  UMOV UR4, URZ ;  /* 0x0000003f00047c82 */ /* 0x000fe20008000000 */
[----:B------:R-:W-:-:S03]  /*11a0*/  USHF.R.S32.HI UR6, URZ, 0x7, UR5 ;  /* 0x000000073f067899 */ /* 0x000fc60008011405 */
[----:B------:R-:W-:-:S09]  /*11b0*/  UMOV UR5, URZ ;  /* 0x0000003f00057c82 */ /* 0x000fd20008000000 */
.L_x_89:
[----:B01----:R-:W-:Y:S02]  /*11c0*/  LOP3.LUT R9, R0, 0x80, RZ, 0xc0, !PT ;  /* 0x0000008000097812 */ /* 0x003fe400078ec0ff */
[----:B------:R-:W-:Y:S02]  /*11d0*/  CS2R R54, SRZ ;  /* 0x0000000000367805 */ /* 0x000fe4000001ff00 */
[----:B------:R-:W-:Y:S02]  /*11e0*/  CS2R R24, SRZ ;  /* 0x0000000000187805 */ /* 0x000fe4000001ff00 */
[----:B------:R-:W-:Y:S02]  /*11f0*/  CS2R R26, SRZ ;  /* 0x00000000001a7805 */ /* 0x000fe4000001ff00 */
[----:B------:R-:W-:Y:S02]  /*1200*/  SHF.R.U32.HI R10, RZ, 0x7, R9 ;  /* 0x00000007ff0a7819 */ /* 0x000fe40000011609 */
[----:B------:R-:W-:-:S02]  /*1210*/  CS2R R28, SRZ ;  /* 0x00000000001c7805 */ /* 0x000fc4000001ff00 */
[----:B------:R-:W-:Y:S02]  /*1220*/  VIMNMX R9, RZ, UR6, PT ;  /* 0x00000006ff097c48 */ /* 0x000fe4000bfe0100 */
[----:B------:R-:W-:Y:S02]  /*1230*/  CS2R R30, SRZ ;  /* 0x00000000001e7805 */ /* 0x000fe4000001ff00 */
[----:B------:R-:W-:Y:S02]  /*1240*/  CS2R R32, SRZ ;  /* 0x0000000000207805 */ /* 0x000fe4000001ff00 */
[----:B------:R-:W-:Y:S01]  /*1250*/  CS2R R34, SRZ ;  /* 0x0000000000227805 */ /* 0x000fe2000001ff00 */
[----:B------:R-:W0:Y:S01]  /*1260*/  SHFL.IDX PT, R10, R10, RZ, 0x1f ;  /* 0x00001fff0a0a7589 */ /* 0x000e2200000e0000 */
[----:B------:R-:W-:Y:S02]  /*1270*/  IADD3 R9, -R9, UR6, RZ ;  /* 0x0000000609097c10 */ /* 0x000fe4000fffe1ff */
[----:B------:R-:W-:-:S02]  /*1280*/  CS2R R36, SRZ ;  /* 0x0000000000247805 */ /* 0x000fc4000001ff00 */
[----:B------:R-:W-:Y:S02]  /*1290*/  CS2R R38, SRZ ;  /* 0x0000000000267805 */ /* 0x000fe4000001ff00 */
[----:B------:R-:W-:Y:S02]  /*12a0*/  CS2R R40, SRZ ;  /* 0x0000000000287805 */ /* 0x000fe4000001ff00 */
[----:B------:R-:W-:Y:S02]  /*12b0*/  ISETP.GE.AND P1, PT, R9, 0x1, PT ;  /* 0x000000010900780c */ /* 0x000fe40003f26270 */
[----:B------:R-:W-:Y:S02]  /*12c0*/  CS2R R42, SRZ ;  /* 0x00000000002a7805 */ /* 0x000fe4000001ff00 */
[----:B------:R-:W-:Y:S02]  /*12d0*/  CS2R R44, SRZ ;  /* 0x00000000002c7805 */ /* 0x000fe4000001ff00 */
[----:B------:R-:W-:-:S02]  /*12e0*/  CS2R R46, SRZ ;  /* 0x00000000002e7805 */ /* 0x000fc4000001ff00 */
[----:B------:R-:W-:Y:S02]  /*12f0*/  CS2R R48, SRZ ;  /* 0x0000000000307805 */ /* 0x000fe4000001ff00 */
[----:B------:R-:W-:Y:S02]  /*1300*/  CS2R R50, SRZ ;  /* 0x0000000000327805 */ /* 0x000fe4000001ff00 */
[----:B------:R-:W-:Y:S02]  /*1310*/  CS2R R52, SRZ ;  /* 0x0000000000347805 */ /* 0x000fe4000001ff00 */
[----:B0-----:R-:W-:Y:S01]  /*1320*/  R2UR UR7, R10 ;  /* 0x000000000a0772ca */ /* 0x001fe200000e0000 */
[----:B--23-5:R-:W-:-:S14]  /*1330*/  @!P1 BRA `(.L_x_17) ;  /* 0x0000000400609947 */ /* 0x02cfdc0003800000 */
[----:B------:R-:W0:Y:S01]  /*1340*/  S2UR UR10, SR_CgaCtaId ;  /* 0x00000000000a79c3 */ /* 0x000e220000008800 */
[----:B------:R-:W-:Y:S01]  /*1350*/  ULEA.HI UR8, UR7, UR7, URZ, 0x1 ;  /* 0x0000000707087291 */ /* 0x000fe2000f8f083f */
[----:B------:R-:W-:Y:S01]  /*1360*/  IMAD.U32 R15, RZ, RZ, UR4 ;  /* 0x00000004ff0f7e24 */ /* 0x000fe2000f8e00ff */
[----:B------:R-:W-:Y:S01]  /*1370*/  UMOV UR9, 0x400 ;  /* 0x0000040000097882 */ /* 0x000fe20000000000 */
[----:B------:R-:W-:Y:S01]  /*1380*/  IMAD.U32 R10, RZ, RZ, UR5 ;  /* 0x00000005ff0a7e24 */ /* 0x000fe2000f8e00ff */
[----:B------:R-:W-:Y:S02]  /*1390*/  ULOP3.LUT UR8, UR8, 0x7fffe, URZ, 0xc0, !UPT ;  /* 0x0007fffe08087892 */ /* 0x000fe4000f8ec03f */
[----:B------:R-:W-:Y:S02]  /*13a0*/  UPLOP3.LUT UP0, UPT, UPT, UPT, UPT, 0x40, 0x0 ;  /* 0x000000000000789c */ /* 0x000fe40003f0e870 */
[----:B------:R-:W-:Y:S01]  /*13b0*/  UIADD3 UR8, UR7, -UR8, URZ ;  /* 0x8000000807087290 */ /* 0x000fe2000fffe03f */
[----:B------:R-:W-:Y:S01]  /*13c0*/  UMOV UR12, UR5 ;  /* 0x00000005000c7c82 */ /* 0x000fe20008000000 */
[----:B0-----:R-:W-:-:S04]  /*13d0*/  ULEA UR9, UR10, UR9, 0x18 ;  /* 0x000000090a097291 */ /* 0x001fc8000f8ec03f */
[----:B------:R-:W-:-:S04]  /*13e0*/  ULEA UR8, UR8, UR9, 0xd ;  /* 0x0000000908087291 */ /* 0x000fc8000f8e683f */
[----:B------:R-:W-:-:S04]  /*13f0*/  UIADD3 UR8, UR8, 0x180, URZ ;  /* 0x0000018008087890 */ /* 0x000fc8000fffe03f */
[----:B------:R-:W-:-:S04]  /*1400*/  USHF.R.U32.HI UR8, URZ, 0x4, UR8 ;  /* 0x000000043f087899 */ /* 0x000fc80008011608 */
[----:B------:R-:W-:-:S12]  /*1410*/  ULOP3.LUT UR7, UR8, 0x3fff, URZ, 0xc0, !UPT ;  /* 0x00003fff08077892 */ /* 0x000fd8000f8ec03f */
.L_x_24:
[----:B------:R-:W-:-:S13]  /*1420*/  ISETP.NE.AND P2, PT, R60, 0x3, PT ;  /* 0x000000033c00780c */ /* 0x000fda0003f45270 */
[----:B01----:R-:W-:Y:S05]  /*1430*/  @!P2 BRA `(.L_x_18) ;  /* 0x000000000004a947 */ /* 0x003fea0003800000 */
[----:B------:R-:W-:Y:S01]  /*1440*/  BPT.TRAP 0x1 ;  /* 0x000000040000795c */ /* 0x000fe20000300000 */
.L_x_18:
[----:B------:R-:W0:Y:S01]  /*1450*/  S2UR UR9, SR_CgaCtaId ;  /* 0x00000000000979c3 */ /* 0x000e220000008800 */
[----:B------:R-:W-:Y:S01]  /*1460*/  UMOV UR8, 0x400 ;  /* 0x0000040000087882 */ /* 0x000fe20000000000 */
[----:B------:R-:W-:Y:S01]  /*1470*/  SHF.L.U32 R13, R15, 0x1f, RZ ;  /* 0x0000001f0f0d7819 */ /* 0x000fe200000006ff */
[----:B0-----:R-:W-:-:S04]  /*1480*/  ULEA UR17, UR9, UR8, 0x18 ;  /* 0x0000000809117291 */ /* 0x001fc8000f8ec03f */
[----:B------:R-:W-:-:S09]  /*1490*/  ULEA UR8, UR12, UR17, 0x3 ;  /* 0x000000110c087291 */ /* 0x000fd2000f8e183f */
[----:B------:R0:W1:Y:S01]  /*14a0*/  SYNCS.PHASECHK.TRANS64.TRYWAIT P1, [UR8], R13 ;  /* 0x0000000dff0075a7 */ /* 0x0000620008020148 */
[----:B------:R-:W-:Y:S05]  /*14b0*/  @!P2 BRA `(.L_x_19) ;  /* 0x000000000004a947 */ /* 0x000fea0003800000 */
[----:B------:R-:W-:Y:S01]  /*14c0*/  BPT.TRAP 0x1 ;  /* 0x000000040000795c */ /* 0x000fe20000300000 */
.L_x_19:
[C---:B------:R-:W-:Y:S02]  /*14d0*/  IMAD.SHL.U32 R11, R0.reuse, 0x40, RZ ;  /* 0x00000040000b7824 */ /* 0x040fe400078e00ff */
[C---:B------:R-:W-:Y:S02]  /*14e0*/  IMAD.SHL.U32 R16, R0.reuse, 0x400, RZ ;  /* 0x0000040000107824 */ /* 0x040fe400078e00ff */
[----:B------:R-:W-:Y:S01]  /*14f0*/  IMAD.SHL.U32 R20, R0, 0x20, RZ ;  /* 0x0000002000147824 */ /* 0x000fe200078e00ff */
[----:B------:R-:W-:-:S04]  /*1500*/  LOP3.LUT R11, R11, 0x3800, RZ, 0xc0, !PT ;  /* 0x000038000b0b7812 */ /* 0x000fc800078ec0ff */
[----:B------:R-:W-:Y:S01]  /*1510*/  LOP3.LUT R11, R11, 0x400, R16, 0xf8, !PT ;  /* 0x000004000b0b7812 */ /* 0x000fe200078ef810 */
[----:B------:R-:W-:-:S03]  /*1520*/  IMAD.U32 R16, RZ, RZ, UR12 ;  /* 0x0000000cff107e24 */ /* 0x000fc6000f8e00ff */
[----:B------:R-:W-:-:S04]  /*1530*/  LOP3.LUT R11, R11, 0x380, R20, 0xf8, !PT ;  /* 0x000003800b0b7812 */ /* 0x000fc800078ef814 */
[----:B------:R-:W-:-:S05]  /*1540*/  SHF.R.U32.HI R11, RZ, 0x3, R11 ;  /* 0x00000003ff0b7819 */ /* 0x000fca000001160b */
[----:B------:R-:W-:Y:S01]  /*1550*/  IMAD R11, R16, 0x800, R11 ;  /* 0x00000800100b7824 */ /* 0x000fe200078e020b */
[----:B-1----:R-:W-:Y:S06]  /*1560*/  @P1 BRA `(.L_x_20) ;  /* 0x0000000000081947 */ /* 0x002fec0003800000 */
[----:B------:R-:W1:Y:S02]  /*1570*/  SYNCS.PHASECHK.TRANS64.TRYWAIT P1, [UR8], R13 ;  /* 0x0000000dff0075a7 */ /* 0x000e640008020148 */
[----:B-1----:R-:W-:Y:S05]  /*1580*/  @!P1 BRA `(.L_x_21) ;  /* 0x0000004800d09947 */ /* 0x002fea0003800000 */
.L_x_20:
[----:B------:R-:W4:Y:S01]  /*1590*/  LDS.128 R56, [R11+UR17+0x30180] ;  /* 0x030180110b387984 */ /* 0x000f220008000c00 */
[----:B------:R-:W-:Y:S02]  /*15a0*/  UIADD3 UR8, UR17, 0x18180, URZ ;  /* 0x0001818011087890 */ /* 0x000fe4000fffe03f */
[----:B------:R-:W-:Y:S02]  /*15b0*/  ULOP3.LUT UR13, UR7, 0x10000, URZ, 0xfc, !UPT ;  /* 0x00010000070d7892 */ /* 0x000fe4000f8efc3f */
[----:B------:R-:W-:Y:S02]  /*15c0*/  USHF.R.U32.HI UR8, URZ, 0x4, UR8 ;  /* 0x000000043f087899 */ /* 0x000fe40008011608 */
[----:B------:R-:W-:Y:S02]  /*15d0*/  ULEA UR13, UR12, UR13, 0xa ;  /* 0x0000000d0c0d7291 */ /* 0x000fe4000f8e503f */
[----:B------:R-:W-:Y:S01]  /*15e0*/  ULOP3.LUT UR8, UR8, 0x3fff, URZ, 0xc0, !UPT ;  /* 0x00003fff08087892 */ /* 0x000fe2000f8ec03f */
[----:B------:R-:W-:Y:S01]  /*15f0*/  UMOV UR9, 0x40000040 ;  /* 0x4000004000097882 */ /* 0x000fe20000000000 */
[----:B------:R-:W-:-:S02]  /*1600*/  UMOV UR11, 0x40000040 ;  /* 0x40000040000b7882 */ /* 0x000fc40000000000 */
[----:B------:R-:W-:-:S04]  /*1610*/  ULOP3.LUT UR8, UR8, 0x10000, URZ, 0xfc, !UPT ;  /* 0x0001000008087892 */ /* 0x000fc8000f8efc3f */
[----:B------:R-:W-:-:S03]  /*1620*/  ULEA UR16, UR12, UR8, 0xa ;  /* 0x000000080c107291 */ /* 0x000fc6000f8e503f */
[----:B------:R-:W-:-:S04]  /*1630*/  UMOV UR8, UR13 ;  /* 0x0000000d00087c82 */ /* 0x000fc80008000000 */
[----:B------:R-:W-:Y:S01]  /*1640*/  UMOV UR10, UR16 ;  /* 0x00000010000a7c82 */ /* 0x000fe20008000000 */
[----:B----4-:R-:W-:-:S06]  /*1650*/  WARPGROUP.ARRIVE ;  /* 0x00000000000079c5 */ /* 0x010fcc0000000000 */
[----:B------:R-:W-:Y:S01]  /*1660*/  HGMMA.SP.64x64x32.F32 R24, gdesc[UR8], R24, UP0, R56, 0x0 ;  /* 0x08e03800081879f0 */ /* 0x000fe2000bf00a18 */
[----:B------:R-:W-:Y:S02]  /*1670*/  UIADD3 UR8, UR13, 0x2, URZ ;  /* 0x000000020d087890 */ /* 0x000fe4000fffe03f */
[----:B------:R-:W-:Y:S01]  /*1680*/  UIADD3 UR10, UR16, 0x4, URZ ;  /* 0x00000004100a7890 */ /* 0x000fe2000fffe03f */
[----:B------:R-:W-:Y:S01]  /*1690*/  UMOV UR9, 0x40000040 ;  /* 0x4000004000097882 */ /* 0x000fe20000000000 */
[----:B------:R-:W-:-:S07]  /*16a0*/  UMOV UR11, 0x40000040 ;  /* 0x40000040000b7882 */ /* 0x000fce0000000000 */
[----:B------:R-:W-:Y:S01]  /*16b0*/  HGMMA.SP.64x64x32.F32 R24, gdesc[UR8], R24, R57, 0x0 ;  /* 0x08e03900081879f0 */ /* 0x000fe20008700a18 */
        /* <DEDUP_REMOVED lines=9> */
[----:B------:R-:W-:Y:S03]  /*1750*/  HGMMA.SP.64x64x32.F32 R24, gdesc[UR8], R24, R59, 0x0, gsb0 ;  /* 0x08e03b00081879f0 */ /* 0x000fe60008000a18 */
[----:B------:R-:W-:Y:S02]  /*1760*/  WARPGROUP.DEPBAR.LE gsb0, 0x0 ;  /* 0x00008000000079c5 */ /* 0x000fe40000010000 */
[----:B------:R-:W-:Y:S05]  /*1770*/  @!P2 BRA `(.L_x_22) ;  /* 0x000000000004a947 */ /* 0x000fea0003800000 */
[----:B------:R-:W-:Y:S01]  /*1780*/  BPT.TRAP 0x1 ;  /* 0x000000040000795c */ /* 0x000fe20000300000 */
.L_x_22:
[----:B------:R-:W-:Y:S02]  /*1790*/  @P0 LEA R11, R10, UR17, 0x3 ;  /* 0x000000110a0b0c11 */ /* 0x000fe4000f8e18ff */
[----:B------:R-:W-:-:S03]  /*17a0*/  ISETP.GT.U32.AND P1, PT, R2, 0x1, PT ;  /* 0x000000010200780c */ /* 0x000fc60003f24070 */
[----:B-1----:R-:W-:-:S05]  /*17b0*/  @P0 VIADD R16, R11, 0x30 ;  /* 0x000000300b100836 */ /* 0x002fca0000000000 */
[----:B------:R-:W-:-:S04]  /*17c0*/  @P0 PRMT R16, R3, 0x654, R16 ;  /* 0x0000065403100816 */ /* 0x000fc80000000010 */
[----:B------:R1:W-:Y:S01]  /*17d0*/  @P0 SYNCS.ARRIVE.TRANS64.RED.A1T0 RZ, [R16+URZ], RZ ;  /* 0x000000ff10ff09a7 */ /* 0x0003e2000810043f */
[----:B------:R-:W-:Y:S05]  /*17e0*/  @P1 BRA `(.L_x_23) ;  /* 0x0000000000041947 */ /* 0x000fea0003800000 */
[----:B------:R-:W-:Y:S01]  /*17f0*/  BPT.TRAP 0x1 ;  /* 0x000000040000795c */ /* 0x000fe20000300000 */
.L_x_23:
[----:B------:R-:W-:Y:S01]  /*1800*/  UIADD3 UR12, UR12, 0x1, URZ ;  /* 0x000000010c0c7890 */ /* 0x000fe2000fffe03f */
[C---:B------:R-:W-:Y:S01]  /*1810*/  ISETP.GT.AND P2, PT, R9.reuse, 0x1, PT ;  /* 0x000000010900780c */ /* 0x040fe20003f44270 */
[----:B------:R-:W-:Y:S02]  /*1820*/  VIADD R10, R10, 0x1 ;  /* 0x000000010a0a7836 */ /* 0x000fe40000000000 */
[----:B------:R-:W-:Y:S01]  /*1830*/  UISETP.NE.AND UP0, UPT, UR12, 0x6, UPT ;  /* 0x000000060c00788c */ /* 0x000fe2000bf05270 */
[----:B------:R-:W-:Y:S02]  /*1840*/  VIADD R9, R9, 0xffffffff ;  /* 0xffffffff09097836 */ /* 0x000fe40000000000 */
[C---:B------:R-:W-:Y:S01]  /*1850*/  ISETP.NE.AND P1, PT, R10.reuse, 0x6, PT ;  /* 0x000000060a00780c */ /* 0x040fe20003f25270 */
[----:B------:R-:W-:Y:S02]  /*1860*/  USEL UR8, URZ, 0x1, UP0 ;  /* 0x000000013f087887 */ /* 0x000fe40008000000 */
[----:B------:R-:W-:Y:S01]  /*1870*/  USEL UR12, UR12, URZ, UP0 ;  /* 0x0000003f0c0c7287 */ /* 0x000fe20008000000 */
[----:B------:R-:W-:Y:S01]  /*1880*/  SEL R10, R10, RZ, P1 ;  /* 0x000000ff0a0a7207 */ /* 0x000fe20000800000 */
[----:B------:R-:W-:-:S02]  /*1890*/  UPLOP3.LUT UP0, UPT, UPT, UPT, UPT, 0x80, 0x0 ;  /* 0x000000000000789c */ /* 0x000fc40003f0f070 */
[----:B------:R-:W-:Y:S01]  /*18a0*/  LOP3.LUT R15, R15, UR8, RZ, 0x3c, !PT ;  /* 0x000000080f0f7c12 */ /* 0x000fe2000f8e3cff */
[----:B------:R-:W-:Y:S08]  /*18b0*/  @P2 BRA `(.L_x_24) ;  /* 0xfffffff800d82947 */ /* 0x000ff0000383ffff */
.L_x_17:
[----:B------:R-:W4:Y:S01]  /*18c0*/  LDC R19, c[0x0][0x288] ;  /* 0x0000a200ff137b82 */ /* 0x000f220000000800 */
[----:B------:R-:W-:Y:S01]  /*18d0*/  LOP3.LUT R9, R0, 0x60, RZ, 0xc0, !PT ;  /* 0x0000006000097812 */ /* 0x000fe200078ec0ff */
[----:B------:R-:W-:Y:S01]  /*18e0*/  IMAD.SHL.U32 R20, R18, 0x40, RZ ;  /* 0x0000004012147824 */ /* 0x000fe200078e00ff */
[--C-:B------:R-:W-:Y:S01]  /*18f0*/  SHF.R.U32.HI R10, RZ, 0x2, R0.reuse ;  /* 0x00000002ff0a7819 */ /* 0x100fe20000011600 */
[----:B------:R-:W-:Y:S01]  /*1900*/  UIADD3 UR5, UR6, UR5, URZ ;  /* 0x0000000506057290 */ /* 0x000fe2000fffe03f */
[----:B------:R-:W-:Y:S01]  /*1910*/  SHF.R.U32.HI R9, RZ, 0x5, R9 ;  /* 0x00000005ff097819 */ /* 0x000fe20000011609 */
[----:B------:R-:W-:Y:S01]  /*1920*/  ULDC UR12, c[0x0][0x284] ;  /* 0x0000a100000c7ab9 */ /* 0x000fe20000000800 */
[----:B------:R-:W-:Y:S01]  /*1930*/  LOP3.LUT R10, R10, 0x7, RZ, 0xc0, !PT ;  /* 0x000000070a0a7812 */ /* 0x000fe200078ec0ff */
[----:B------:R-:W-:Y:S01]  /*1940*/  UISETP.GT.U32.AND UP0, UPT, UR5, 0x5, UPT ;  /* 0x000000050500788c */ /* 0x000fe2000bf04070 */
[----:B-1----:R-:W-:Y:S01]  /*1950*/  SHF.R.U32.HI R16, RZ, 0x1, R0 ;  /* 0x00000001ff107819 */ /* 0x002fe20000011600 */
[----:B------:R-:W-:Y:S01]  /*1960*/  IMAD.SHL.U32 R11, R9, 0x10, RZ ;  /* 0x00000010090b7824 */ /* 0x000fe200078e00ff */
[----:B------:R-:W-:Y:S01]  /*1970*/  UISETP.GE.U32.AND UP1, UPT, UR6, 0x6, UPT ;  /* 0x000000060600788c */ /* 0x000fe2000bf26070 */
[----:B------:R-:W-:Y:S01]  /*1980*/  SHF.R.S32.HI R21, RZ, 0x1f, R12 ;  /* 0x0000001fff157819 */ /* 0x000fe2000001140c */
[----:B------:R-:W-:Y:S01]  /*1990*/  UISETP.LT.U32.AND UP0, UPT, UR6, 0x6, UP0 ;  /* 0x000000060600788c */ /* 0x000fe20008701070 */
[----:B------:R-:W-:-:S02]  /*19a0*/  WARPGROUP.DEPBAR.LE gsb0, 0x0 ;  /* 0x00008000000079c5 */ /* 0x000fc40000010000 */
[--C-:B------:R-:W-:Y:S01]  /*19b0*/  LOP3.LUT R11, R11, 0xfffffff0, R10.reuse, 0xe2, !PT ;  /* 0xfffffff00b0b7812 */ /* 0x100fe200078ee20a */
[----:B------:R-:W-:Y:S01]  /*19c0*/  IMAD R10, R9, -0x10, -R10 ;  /* 0xfffffff0090a7824 */ /* 0x000fe200078e0a0a */
[----:B------:R-:W-:Y:S01]  /*19d0*/  LOP3.LUT R9, R6, 0x1, RZ, 0xc0, !PT ;  /* 0x0000000106097812 */ /* 0x000fe200078ec0ff */
[----:B------:R-:W-:Y:S01]  /*19e0*/  UIMAD.WIDE.U32 UR8, UR5, -0x55555555, URZ ;  /* 0xaaaaaaab050878a5 */ /* 0x000fe2000f8e003f */
[----:B------:R-:W-:Y:S01]  /*19f0*/  LOP3.LUT R16, R11, 0x40, R16, 0xf8, !PT ;  /* 0x000000400b107812 */ /* 0x000fe200078ef810 */
[----:B------:R-:W-:Y:S01]  /*1a00*/  IMAD.SHL.U32 R11, R14, 0x80, RZ ;  /* 0x000000800e0b7824 */ /* 0x000fe200078e00ff */
[----:B------:R-:W-:Y:S01]  /*1a10*/  USEL UR7, URZ, 0x1, !UP0 ;  /* 0x000000013f077887 */ /* 0x000fe2000c000000 */
[----:B------:R-:W-:Y:S01]  /*1a20*/  IMAD R10, R9, -0x40, R10 ;  /* 0xffffffc0090a7824 */ /* 0x000fe200078e020a */
[----:B----4-:R-:W-:Y:S01]  /*1a30*/  ISETP.GE.AND P1, PT, R20, R19, PT ;  /* 0x000000131400720c */ /* 0x010fe20003f26270 */
[----:B------:R-:W-:Y:S01]  /*1a40*/  ULDC.64 UR10, c[0x0][0x6d0] ;  /* 0x0001b400000a7ab9 */ /* 0x000fe20000000a00 */
[----:B------:R-:W-:Y:S01]  /*1a50*/  LOP3.LUT R16, R16, R11, RZ, 0xfc, !PT ;  /* 0x0000000b10107212 */ /* 0x000fe200078efcff */
[----:B0-----:R-:W-:Y:S01]  /*1a60*/  IMAD R13, R21, UR10, RZ ;  /* 0x0000000a150d7c24 */ /* 0x001fe2000f8e02ff */
[----:B------:R-:W-:Y:S01]  /*1a70*/  ISETP.GE.OR P1, PT, R11, UR12, P1 ;  /* 0x0000000c0b007c0c */ /* 0x000fe20008f26670 */
[----:B------:R-:W-:Y:S01]  /*1a80*/  USHF.R.U32.HI UR8, URZ, 0x2, UR9 ;  /* 0x000000023f087899 */ /* 0x000fe20008011609 */
[----:B------:R-:W-:Y:S01]  /*1a90*/  LOP3.LUT R9, R0, 0x3, RZ, 0xc0, !PT ;  /* 0x0000000300097812 */ /* 0x000fe200078ec0ff */
[----:B------:R-:W-:Y:S01]  /*1aa0*/  ULOP3.LUT UR4, UR4, UR7, URZ, 0x3c, !UPT ;  /* 0x0000000704047292 */ /* 0x000fe2000f8e3c3f */
[--C-:B------:R-:W-:Y:S01]  /*1ab0*/  SHF.R.S32.HI R17, RZ, 0x1f, R16.reuse ;  /* 0x0000001fff117819 */ /* 0x100fe20000011410 */
[C---:B------:R-:W-:Y:S01]  /*1ac0*/  IMAD R13, R12.reuse, UR11, R13 ;  /* 0x0000000b0c0d7c24 */ /* 0x040fe2000f8e020d */
[----:B------:R-:W-:Y:S01]  /*1ad0*/  UIMAD UR5, UR8, -0x6, UR5 ;  /* 0xfffffffa080578a4 */ /* 0x000fe2000f8e0205 */
[----:B------:R-:W-:Y:S01]  /*1ae0*/  IMAD R9, R9, -0x2, R19 ;  /* 0xfffffffe09097824 */ /* 0x000fe200078e0213 */
[----:B------:R-:W-:Y:S01]  /*1af0*/  @UP1 ULOP3.LUT UR4, UR4, 0x1, UR8, 0x78, !UPT ;  /* 0x0000000104041892 */ /* 0x000fe2000f8e7808 */
[----:B------:R-:W-:Y:S01]  /*1b00*/  IMAD.WIDE.U32 R14, R12, UR10, R16 ;  /* 0x0000000a0c0e7c25 */ /* 0x000fe2000f8e0010 */
[----:B------:R-:W-:-:S03]  /*1b10*/  IADD3 R10, -R11, UR12, R10 ;  /* 0x0000000c0b0a7c10 */ /* 0x000fc6000fffe10a */
[----:B------:R-:W-:Y:S02]  /*1b20*/  IMAD.IADD R11, R9, 0x1, -R20 ;  /* 0x00000001090b7824 */ /* 0x000fe400078e0a14 */
[----:B------:R-:W-:Y:S02]  /*1b30*/  IMAD.IADD R15, R15, 0x1, R13 ;  /* 0x000000010f0f7824 */ /* 0x000fe400078e020d */
[----:B------:R-:W-:Y:S01]  /*1b40*/  IMAD.MOV.U32 R9, RZ, RZ, -0x1 ;  /* 0xffffffffff097424 */ /* 0x000fe200078e00ff */
[----:B------:R-:W-:Y:S06]  /*1b50*/  @P1 BRA `(.L_x_25) ;  /* 0x0000002400a41947 */ /* 0x000fec0003800000 */
[----:B------:R-:W0:Y:S01]  /*1b60*/  LDC.64 R66, c[0x0][0x6c8] ;  /* 0x0001b200ff427b82 */ /* 0x000e220000000a00 */
[----:B---3-5:R-:W-:Y:S01]  /*1b70*/  FSETP.NEU.AND P2, PT, R8, RZ, PT ;  /* 0x000000ff0800720b */ /* 0x028fe20003f4d000 */
[----:B------:R-:W-:Y:S01]  /*1b80*/  IMAD.WIDE R18, R18, 0x40, RZ ;  /* 0x0000004012127825 */ /* 0x000fe200078e02ff */
[----:B------:R-:W-:Y:S01]  /*1b90*/  ISETP.GT.AND P1, PT, R11, RZ, PT ;  /* 0x000000ff0b00720c */ /* 0x000fe20003f24270 */
[----:B------:R-:W-:Y:S02]  /*1ba0*/  BSSY B0, `(.L_x_25) ;  /* 0x0000264000007945 */ /* 0x000fe40003800000 */
[----:B------:R-:W-:Y:S01]  /*1bb0*/  IMAD.SHL.U32 R13, R0, 0x2, RZ ;  /* 0x00000002000d7824 */ /* 0x000fe200078e00ff */
[----:B------:R-:W-:-:S04]  /*1bc0*/  ISETP.GT.AND P4, PT, R10, RZ, P1 ;  /* 0x000000ff0a00720c */ /* 0x000fc80000f84270 */
[----:B------:R-:W-:Y:S01]  /*1bd0*/  LOP3.LUT R65, R18, 0x6, R13, 0xf8, !PT ;  /* 0x0000000612417812 */ /* 0x000fe200078ef80d */
[----:B0-----:R-:W-:-:S04]  /*1be0*/  IMAD R20, R19, R66, RZ ;  /* 0x0000004213147224 */ /* 0x001fc800078e02ff */
[----:B------:R-:W-:-:S04]  /*1bf0*/  IMAD.WIDE.U32 R58, R65, R66, R14 ;  /* 0x00000042413a7225 */ /* 0x000fc800078e000e */
[----:B------:R-:W-:-:S04]  /*1c00*/  IMAD R13, R65, R67, R20 ;  /* 0x00000043410d7224 */ /* 0x000fc800078e0214 */
[----:B------:R-:W-:Y:S01]  /*1c10*/  IMAD.IADD R23, R59, 0x1, R13 ;  /* 0x000000013b177824 */ /* 0x000fe200078e020d */
[----:B------:R-:W-:Y:S06]  /*1c20*/  @!P2 BRA `(.L_x_26) ;  /* 0x0000001800b0a947 */ /* 0x000fec0003800000 */
[----:B------:R-:W-:Y:S01]  /*1c30*/  ULDC.64 UR8, c[0x0][0x6b8] ;  /* 0x0001ae0000087ab9 */ /* 0x000fe20000000a00 */
[----:B------:R-:W-:Y:S01]  /*1c40*/  ULDC.64 UR12, c[0x0][0x6b0] ;  /* 0x0001ac00000c7ab9 */ /* 0x000fe20000000a00 */
[----:B------:R-:W-:Y:S01]  /*1c50*/  IMAD R13, R21, UR8, RZ ;  /* 0x00000008150d7c24 */ /* 0x000fe2000f8e02ff */
[----:B------:R-:W-:Y:S01]  /*1c60*/  ULDC.64 UR16, c[0x0][0x6a8] ;  /* 0x0001aa0000107ab9 */ /* 0x000fe20000000a00 */
[----:B------:R-:W-:Y:S01]  /*1c70*/  IMAD R18, R19, UR12, RZ ;  /* 0x0000000c13127c24 */ /* 0x000fe2000f8e02ff */
[----:B------:R-:W0:Y:S01]  /*1c80*/  LDC.64 R56, c[0x0][0x6b0] ;  /* 0x0001ac00ff387b82 */ /* 0x000e220000000a00 */
[----:B------:R-:W-:Y:S01]  /*1c90*/  IMAD.WIDE.U32 R62, R12, UR8, R16 ;  /* 0x000000080c3e7c25 */ /* 0x000fe2000f8e0010 */
[----:B------:R-:W-:-:S03]  /*1ca0*/  ULDC.64 UR10, c[0x0][0x6c0] ;  /* 0x0001b000000a7ab9 */ /* 0x000fc60000000a00 */
[----:B------:R-:W-:Y:S02]  /*1cb0*/  IMAD R61, R12, UR9, R13 ;  /* 0x000000090c3d7c24 */ /* 0x000fe4000f8e020d */
[----:B------:R-:W-:Y:S02]  /*1cc0*/  IMAD R59, R65, UR13, R18 ;  /* 0x0000000d413b7c24 */ /* 0x000fe4000f8e0212 */
[----:B------:R-:W-:Y:S02]  /*1cd0*/  IMAD.IADD R19, R63, 0x1, R61 ;  /* 0x000000013f137824 */ /* 0x000fe400078e023d */
[----:B------:R-:W-:-:S04]  /*1ce0*/  IMAD.MOV.U32 R18, RZ, RZ, R62 ;  /* 0x000000ffff127224 */ /* 0x000fc800078e003e */
[----:B------:R-:W-:-:S04]  /*1cf0*/  IMAD.WIDE.U32 R14, R65, UR12, R18 ;  /* 0x0000000c410e7c25 */ /* 0x000fc8000f8e0012 */
[----:B------:R-:W-:Y:S01]  /*1d00*/  IMAD.IADD R13, R15, 0x1, R59 ;  /* 0x000000010f0d7824 */ /* 0x000fe200078e023b */
[----:B------:R-:W-:-:S04]  /*1d10*/  LEA R20, P2, R14, UR16, 0x2 ;  /* 0x000000100e147c11 */ /* 0x000fc8000f8410ff */
[----:B------:R-:W-:-:S05]  /*1d20*/  LEA.HI.X R21, R14, UR17, R13, 0x2, P2 ;  /* 0x000000110e157c11 */ /* 0x000fca00090f140d */
[----:B------:R-:W3:Y:S01]  /*1d30*/  @P4 LDG.E.LTC128B R13, desc[UR14][R20.64] ;  /* 0x0000000e140d4981 */ /* 0x000ee2000c1e1920 */
[C---:B------:R-:W-:Y:S01]  /*1d40*/  IMAD.WIDE.U32 R14, R65.reuse, UR12, R16 ;  /* 0x0000000c410e7c25 */ /* 0x040fe2000f8e0010 */
[C---:B------:R-:W-:Y:S01]  /*1d50*/  LEA R22, P2, R58.reuse, UR10, 0x2 ;  /* 0x0000000a3a167c11 */ /* 0x040fe2000f8410ff */
[----:B------:R-:W-:Y:S02]  /*1d60*/  BSSY B1, `(.L_x_27) ;  /* 0x0000015000017945 */ /* 0x000fe40003800000 */
[----:B0-----:R-:W-:Y:S01]  /*1d70*/  IMAD.WIDE.U32 R64, R65, UR12, R56 ;  /* 0x0000000c41407c25 */ /* 0x001fe2000f8e0038 */
[----:B------:R-:W-:Y:S02]  /*1d80*/  LEA.HI.X R23, R58, UR11, R23, 0x2, P2 ;  /* 0x0000000b3a177c11 */ /* 0x000fe400090f1417 */
[----:B------:R-:W-:Y:S01]  /*1d90*/  ISETP.GT.AND P2, PT, R11, 0x1, PT ;  /* 0x000000010b00780c */ /* 0x000fe20003f44270 */
[C---:B------:R-:W-:Y:S01]  /*1da0*/  IMAD.IADD R69, R59.reuse, 0x1, R65 ;  /* 0x000000013b457824 */ /* 0x040fe200078e0241 */
[----:B------:R-:W-:Y:S01]  /*1db0*/  IADD3 R62, P5, R62, R64, RZ ;  /* 0x000000403e3e7210 */ /* 0x000fe20007fbe0ff */
[----:B------:R-:W-:-:S03]  /*1dc0*/  IMAD.IADD R15, R59, 0x1, R15 ;  /* 0x000000013b0f7824 */ /* 0x000fc600078e020f */
[----:B------:R-:W-:Y:S01]  /*1dd0*/  LEA R18, P6, R62, UR16, 0x2 ;  /* 0x000000103e127c11 */ /* 0x000fe2000f8c10ff */
[----:B------:R-:W-:Y:S01]  /*1de0*/  IMAD.X R19, R69, 0x1, R19, P5 ;  /* 0x0000000145137824 */ /* 0x000fe200028e0613 */
[----:B------:R-:W-:Y:S01]  /*1df0*/  ISETP.GT.AND P5, PT, R10, RZ, P2 ;  /* 0x000000ff0a00720c */ /* 0x000fe200017a4270 */
[----:B------:R-:W-:-:S03]  /*1e00*/  IMAD.WIDE.U32 R14, R12, UR8, R14 ;  /* 0x000000080c0e7c25 */ /* 0x000fc6000f8e000e */
[----:B------:R-:W-:Y:S01]  /*1e10*/  LEA.HI.X R19, R62, UR17, R19, 0x2, P6 ;  /* 0x000000113e137c11 */ /* 0x000fe2000b0f1413 */
[----:B------:R-:W-:Y:S01]  /*1e20*/  IMAD.IADD R15, R61, 0x1, R15 ;  /* 0x000000013d0f7824 */ /* 0x000fe200078e020f */
[----:B------:R-:W-:-:S04]  /*1e30*/  LEA R58, P6, R14, UR16, 0x2 ;  /* 0x000000100e3a7c11 */ /* 0x000fc8000f8c10ff */
[----:B------:R-:W-:Y:S01]  /*1e40*/  LEA.HI.X R59, R14, UR17, R15, 0x2, P6 ;  /* 0x000000110e3b7c11 */ /* 0x000fe2000b0f140f */
[----:B---3--:R-:W-:-:S04]  /*1e50*/  FMUL R57, R13, R8 ;  /* 0x000000080d397220 */ /* 0x008fc80000400000 */
[----:B--2---:R-:W-:-:S05]  /*1e60*/  FFMA R63, R24, R7, R57 ;  /* 0x00000007183f7223 */ /* 0x004fca0000000039 */
[----:B------:R0:W-:Y:S01]  /*1e70*/  @P4 STG.E desc[UR14][R22.64], R63 ;  /* 0x0000003f16004986 */ /* 0x0001e2000c10190e */
[----:B------:R-:W-:Y:S01]  /*1e80*/  LEA R56, P4, R66, R22, 0x2 ;  /* 0x0000001642387211 */ /* 0x000fe200078810ff */
[----:B------:R-:W-:-:S12]  /*1e90*/  @!P5 BRA `(.L_x_28) ;  /* 0x000000000004d947 */ /* 0x000fd80003800000 */
[----:B------:R1:W5:Y:S02]  /*1ea0*/  LDG.E.LTC128B R13, desc[UR14][R18.64] ;  /* 0x0000000e120d7981 */ /* 0x000364000c1e1920 */
.L_x_28:
[----:B------:R-:W-:Y:S05]  /*1eb0*/  BSYNC B1 ;  /* 0x0000000000017941 */ /* 0x000fea0003800000 */
.L_x_27:
[----:B-----5:R-:W-:Y:S01]  /*1ec0*/  FMUL R24, R13, R8 ;  /* 0x000000080d187220 */ /* 0x020fe20000400000 */
[----:B------:R-:W-:Y:S01]  /*1ed0*/  LEA.HI.X R57, R66, R23, R67, 0x2, P4 ;  /* 0x0000001742397211 */ /* 0x000fe200020f1443 */
[----:B------:R-:W-:Y:S01]  /*1ee0*/  BSSY B1, `(.L_x_29) ;  /* 0x0000009000017945 */ /* 0x000fe20003800000 */
[----:B------:R-:W-:Y:S01]  /*1ef0*/  ISETP.GT.AND P1, PT, R10, 0x8, P1 ;  /* 0x000000080a00780c */ /* 0x000fe20000f24270 */
[----:B------:R-:W-:Y:S01]  /*1f00*/  FFMA R25, R25, R7, R24 ;  /* 0x0000000719197223 */ /* 0x000fe20000000018 */
[----:B------:R-:W-:-:S04]  /*1f10*/  IADD3 R14, P6, R16, R64, RZ ;  /* 0x00000040100e7210 */ /* 0x000fc80007fde0ff */
[----:B------:R2:W-:Y:S01]  /*1f20*/  @P5 STG.E desc[UR14][R56.64], R25 ;  /* 0x0000001938005986 */ /* 0x0005e2000c10190e */
[----:B------:R-:W-:Y:S02]  /*1f30*/  IMAD.X R15, R17, 0x1, R69, P6 ;  /* 0x00000001110f7824 */ /* 0x000fe400030e0645 */
[----:B------:R-:W-:-:S04]  /*1f40*/  IMAD.MOV.U32 R17, RZ, RZ, R13 ;  /* 0x000000ffff117224 */ /* 0x000fc800078e000d */
[----:B------:R-:W-:Y:S05]  /*1f50*/  @!P1 BRA `(.L_x_30) ;  /* 0x0000000000049947 */ /* 0x000fea0003800000 */
[----:B------:R3:W5:Y:S02]  /*1f60*/  LDG.E.LTC128B R17, desc[UR14][R58.64+0x20] ;  /* 0x0000200e3a117981 */ /* 0x000764000c1e1920 */
.L_x_30:
[----:B------:R-:W-:Y:S05]  /*1f70*/  BSYNC B1 ;  /* 0x0000000000017941 */ /* 0x000fea0003800000 */
.L_x_29:
[----:B------:R-:W-:-:S04]  /*1f80*/  IMAD.WIDE.U32 R12, R12, UR8, R14 ;  /* 0x000000080c0c7c25 */ /* 0x000fc8000f8e000e */
[----:B--2--5:R-:W-:Y:S01]  /*1f90*/  FMUL R25, R17, R8 ;  /* 0x0000000811197220 */ /* 0x024fe20000400000 */
[----:B------:R-:W-:Y:S01]  /*1fa0*/  ISETP.GT.AND P2, PT, R10, 0x8, P2 ;  /* 0x000000080a00780c */ /* 0x000fe20001744270 */
[----:B------:R-:W-:Y:S01]  /*1fb0*/  USHF.L.U64.HI UR10, UR12, 0x5, UR13 ;  /* 0x000000050c0a7899 */ /* 0x000fe2000801020d */
[----:B------:R-:W-:Y:S01]  /*1fc0*/  IMAD.IADD R13, R61, 0x1, R13 ;  /* 0x000000013d0d7824 */ /* 0x000fe200078e020d */
[----:B------:R-:W-:Y:S01]  /*1fd0*/  LEA R14, P6, R12, UR16, 0x2 ;  /* 0x000000100c0e7c11 */ /* 0x000fe2000f8c10ff */
[----:B---3--:R-:W-:Y:S01]  /*1fe0*/  FFMA R59, R26, R7, R25 ;  /* 0x000000071a3b7223 */ /* 0x008fe20000000019 */
[----:B------:R-:W-:Y:S01]  /*1ff0*/  ISETP.GT.AND P4, PT, R11, 0x8, PT ;  /* 0x000000080b00780c */ /* 0x000fe20003f84270 */
[----:B------:R-:W-:Y:S01]  /*2000*/  USHF.L.U32 UR9, UR12, 0x5, URZ ;  /* 0x000000050c097899 */ /* 0x000fe2000800063f */
[----:B------:R-:W-:Y:S01]  /*2010*/  LEA.HI.X R15, R12, UR17, R13, 0x2, P6 ;  /* 0x000000110c0f7c11 */ /* 0x000fe2000b0f140d */
[----:B------:R-:W-:Y:S01]  /*2020*/  @P1 IMAD.MOV.U32 R12, RZ, RZ, R22 ;  /* 0x000000ffff0c1224 */ /* 0x000fe200078e0016 */
[----:B------:R-:W-:Y:S01]  /*2030*/  BSSY B1, `(.L_x_31) ;  /* 0x0000007000017945 */ /* 0x000fe20003800000 */
[----:B------:R-:W-:Y:S01]  /*2040*/  @P1 IMAD.MOV.U32 R13, RZ, RZ, R23 ;  /* 0x000000ffff0d1224 */ /* 0x000fe200078e0017 */
[----:B------:R-:W-:Y:S01]  /*2050*/  ISETP.GT.AND P5, PT, R10, RZ, P4 ;  /* 0x000000ff0a00720c */ /* 0x000fe200027a4270 */
[----:B------:R-:W-:-:S03]  /*2060*/  IMAD.MOV.U32 R25, RZ, RZ, R17 ;  /* 0x000000ffff197224 */ /* 0x000fc600078e0011 */
[----:B------:R2:W-:Y:S01]  /*2070*/  @P1 STG.E desc[UR14][R12.64+0x20], R59 ;  /* 0x0000203b0c001986 */ /* 0x0005e2000c10190e */
[----:B------:R-:W-:Y:S08]  /*2080*/  @!P2 BRA `(.L_x_32) ;  /* 0x000000000004a947 */ /* 0x000ff00003800000 */
[----:B------:R3:W5:Y:S02]  /*2090*/  LDG.E.LTC128B R25, desc[UR14][R14.64+0x20] ;  /* 0x0000200e0e197981 */ /* 0x000764000c1e1920 */
.L_x_32:
[----:B------:R-:W-:Y:S05]  /*20a0*/  BSYNC B1 ;  /* 0x0000000000017941 */ /* 0x000fea0003800000 */
.L_x_31:
[----:B--2--5:R-:W-:Y:S01]  /*20b0*/  FMUL R12, R25, R8 ;  /* 0x00000008190c7220 */ /* 0x024fe20000400000 */
[----:B------:R-:W-:Y:S01]  /*20c0*/  IADD3 R16, P1, R20, UR9, RZ ;  /* 0x0000000914107c10 */ /* 0x000fe2000ff3e0ff */
[----:B------:R-:W-:Y:S02]  /*20d0*/  IMAD.MOV.U32 R61, RZ, RZ, R25 ;  /* 0x000000ffff3d7224 */ /* 0x000fe400078e0019 */
[----:B------:R-:W-:Y:S01]  /*20e0*/  FFMA R59, R27, R7, R12 ;  /* 0x000000071b3b7223 */ /* 0x000fe2000000000c */
[----:B---3--:R-:W-:Y:S01]  /*20f0*/  @P2 IMAD.MOV.U32 R14, RZ, RZ, R56 ;  /* 0x000000ffff0e2224 */ /* 0x008fe200078e0038 */
[----:B------:R-:W-:Y:S01]  /*2100*/  IADD3.X R17, R21, UR10, RZ, P1, !PT ;  /* 0x0000000a15117c10 */ /* 0x000fe20008ffe4ff */
[----:B------:R-:W-:-:S05]  /*2110*/  @P2 IMAD.MOV.U32 R15, RZ, RZ, R57 ;  /* 0x000000ffff0f2224 */ /* 0x000fca00078e0039 */
[----:B------:R2:W-:Y:S04]  /*2120*/  @P2 STG.E desc[UR14][R14.64+0x20], R59 ;  /* 0x0000203b0e002986 */ /* 0x0005e8000c10190e */
[----:B------:R-:W3:Y:S01]  /*2130*/  @P5 LDG.E.LTC128B R61, desc[UR14][R16.64] ;  /* 0x0000000e103d5981 */ /* 0x000ee2000c1e1920 */
[C---:B0-----:R-:W-:Y:S01]  /*2140*/  IMAD.SHL.U32 R63, R66.reuse, 0x20, RZ ;  /* 0x00000020423f7824 */ /* 0x041fe200078e00ff */
[----:B------:R-:W-:Y:S01]  /*2150*/  SHF.L.U64.HI R13, R66, 0x5, R67 ;  /* 0x00000005420d7819 */ /* 0x000fe20000010243 */
[----:B------:R-:W-:Y:S01]  /*2160*/  BSSY B1, `(.L_x_33) ;  /* 0x000000c000017945 */ /* 0x000fe20003800000 */
[----:B------:R-:W-:Y:S02]  /*2170*/  ISETP.GT.AND P1, PT, R11, 0x9, PT ;  /* 0x000000090b00780c */ /* 0x000fe40003f24270 */
[----:B------:R-:W-:-:S02]  /*2180*/  IADD3 R24, P6, R63, R22, RZ ;  /* 0x000000163f187210 */ /* 0x000fc40007fde0ff */
[----:B------:R-:W-:-:S03]  /*2190*/  ISETP.GT.AND P2, PT, R10, RZ, P1 ;  /* 0x000000ff0a00720c */ /* 0x000fc60000f44270 */
[----:B------:R-:W-:Y:S01]  /*21a0*/  IMAD.X R25, R13, 0x1, R23, P6 ;  /* 0x000000010d197824 */ /* 0x000fe200030e0617 */
[----:B------:R-:W-:Y:S01]  /*21b0*/  IADD3 R26, P6, R18, UR9, RZ ;  /* 0x00000009121a7c10 */ /* 0x000fe2000ffde0ff */
[----:B---3--:R-:W-:-:S04]  /*21c0*/  FMUL R27, R61, R8 ;  /* 0x000000083d1b7220 */ /* 0x008fc80000400000 */
[----:B------:R-:W-:Y:S01]  /*21d0*/  FFMA R65, R28, R7, R27 ;  /* 0x000000071c417223 */ /* 0x000fe2000000001b */
[----:B------:R-:W-:-:S04]  /*21e0*/  IADD3.X R27, R19, UR10, RZ, P6, !PT ;  /* 0x0000000a131b7c10 */ /* 0x000fc8000b7fe4ff */
[----:B------:R2:W-:Y:S01]  /*21f0*/  @P5 STG.E desc[UR14][R24.64], R65 ;  /* 0x0000004118005986 */ /* 0x0005e2000c10190e */
[----:B------:R-:W-:Y:S05]  /*2200*/  @!P2 BRA `(.L_x_34) ;  /* 0x000000000004a947 */ /* 0x000fea0003800000 */
[----:B------:R0:W5:Y:S02]  /*2210*/  LDG.E.LTC128B R61, desc[UR14][R26.64] ;  /* 0x0000000e1a3d7981 */ /* 0x000164000c1e1920 */
.L_x_34:
[----:B------:R-:W-:Y:S05]  /*2220*/  BSYNC B1 ;  /* 0x0000000000017941 */ /* 0x000fea0003800000 */
.L_x_33:
[----:B------:R-:W-:Y:S01]  /*2230*/  UIADD3 UR7, UP0, UR9, 0x20, URZ ;  /* 0x0000002009077890 */ /* 0x000fe2000ff1e03f */
[----:B------:R-:W-:Y:S01]  /*2240*/  ISETP.GT.AND P4, PT, R10, 0x8, P4 ;  /* 0x000000080a00780c */ /* 0x000fe20002784270 */
[----:B-----5:R-:W-:Y:S01]  /*2250*/  FMUL R12, R61, R8 ;  /* 0x000000083d0c7220 */ /* 0x020fe20000400000 */
[----:B------:R-:W-:Y:S01]  /*2260*/  IADD3 R58, P5, R63, R56, RZ ;  /* 0x000000383f3a7210 */ /* 0x000fe20007fbe0ff */
[----:B------:R-:W-:Y:S02]  /*2270*/  UIADD3.X UR8, URZ, UR10, URZ, UP0, !UPT ;  /* 0x0000000a3f087290 */ /* 0x000fe400087fe43f */
[----:B------:R-:W-:Y:S01]  /*2280*/  IADD3 R20, P6, R20, UR7, RZ ;  /* 0x0000000714147c10 */ /* 0x000fe2000ffde0ff */
[----:B--2---:R-:W-:Y:S01]  /*2290*/  FFMA R65, R29, R7, R12 ;  /* 0x000000071d417223 */ /* 0x004fe2000000000c */
[----:B------:R-:W-:Y:S02]  /*22a0*/  IMAD.X R59, R13, 0x1, R57, P5 ;  /* 0x000000010d3b7824 */ /* 0x000fe400028e0639 */
[----:B------:R-:W-:-:S03]  /*22b0*/  IADD3.X R21, R21, UR8, RZ, P6, !PT ;  /* 0x0000000815157c10 */ /* 0x000fc6000b7fe4ff */
[----:B------:R2:W-:Y:S04]  /*22c0*/  @P2 STG.E desc[UR14][R58.64], R65 ;  /* 0x000000413a002986 */ /* 0x0005e8000c10190e */
[----:B------:R-:W3:Y:S01]  /*22d0*/  @P4 LDG.E.LTC128B R61, desc[UR14][R20.64] ;  /* 0x0000000e143d4981 */ /* 0x000ee2000c1e1920 */
[----:B------:R-:W-:Y:S01]  /*22e0*/  IADD3 R14, P2, R63, 0x20, RZ ;  /* 0x000000203f0e7810 */ /* 0x000fe20007f5e0ff */
[----:B------:R-:W-:Y:S01]  /*22f0*/  BSSY B1, `(.L_x_35) ;  /* 0x000000e000017945 */ /* 0x000fe20003800000 */
[----:B------:R-:W-:Y:S02]  /*2300*/  ISETP.GT.AND P1, PT, R10, 0x8, P1 ;  /* 0x000000080a00780c */ /* 0x000fe40000f24270 */
[----:B------:R-:W-:Y:S01]  /*2310*/  IADD3 R22, P5, R14, R22, RZ ;  /* 0x000000160e167210 */ /* 0x000fe20007fbe0ff */
[----:B------:R-:W-:Y:S01]  /*2320*/  IMAD.X R12, RZ, RZ, R13, P2 ;  /* 0x000000ffff0c7224 */ /* 0x000fe200010e060d */
[----:B-1----:R-:W-:-:S02]  /*2330*/  IADD3 R18, P6, R18, UR7, RZ ;  /* 0x0000000712127c10 */ /* 0x002fc4000ffde0ff */
[----:B------:R-:W-:Y:S01]  /*2340*/  ISETP.GT.AND P2, PT, R11, 0x10, PT ;  /* 0x000000100b00780c */ /* 0x000fe20003f44270 */
[----:B------:R-:W-:Y:S01]  /*2350*/  IMAD.X R23, R12, 0x1, R23, P5 ;  /* 0x000000010c177824 */ /* 0x000fe200028e0617 */
[----:B------:R-:W-:Y:S02]  /*2360*/  IADD3 R28, P5, R14, R56, RZ ;  /* 0x000000380e1c7210 */ /* 0x000fe40007fbe0ff */
[----:B------:R-:W-:Y:S01]  /*2370*/  IADD3.X R19, R19, UR8, RZ, P6, !PT ;  /* 0x0000000813137c10 */ /* 0x000fe2000b7fe4ff */
[----:B---3--:R-:W-:-:S04]  /*2380*/  FMUL R15, R61, R8 ;  /* 0x000000083d0f7220 */ /* 0x008fc80000400000 */
[----:B------:R-:W-:-:S05]  /*2390*/  FFMA R15, R30, R7, R15 ;  /* 0x000000071e0f7223 */ /* 0x000fca000000000f */
[----:B------:R2:W-:Y:S01]  /*23a0*/  @P4 STG.E desc[UR14][R22.64], R15 ;  /* 0x0000000f16004986 */ /* 0x0005e2000c10190e */
[----:B------:R-:W-:Y:S05]  /*23b0*/  @!P1 BRA `(.L_x_36) ;  /* 0x0000000000049947 */ /* 0x000fea0003800000 */
[----:B------:R1:W5:Y:S02]  /*23c0*/  LDG.E.LTC128B R61, desc[UR14][R18.64] ;  /* 0x0000000e123d7981 */ /* 0x000364000c1e1920 */
.L_x_36:
[----:B------:R-:W-:Y:S05]  /*23d0*/  BSYNC B1 ;  /* 0x0000000000017941 */ /* 0x000fea0003800000 */
.L_x_35:
[----:B-1---5:R-:W-:Y:S01]  /*23e0*/  FMUL R18, R61, R8 ;  /* 0x000000083d127220 */ /* 0x022fe20000400000 */
[----:B------:R-:W-:Y:S01]  /*23f0*/  IMAD.X R29, R12, 0x1, R57, P5 ;  /* 0x000000010c1d7824 */ /* 0x000fe200028e0639 */
[----:B------:R-:W-:Y:S01]  /*2400*/  ISETP.GT.AND P4, PT, R10, RZ, P2 ;  /* 0x000000ff0a00720c */ /* 0x000fe20001784270 */
[----:B------:R-:W-:Y:S01]  /*2410*/  BSSY B1, `(.L_x_37) ;  /* 0x0000008000017945 */ /* 0x000fe20003800000 */
[----:B------:R-:W-:Y:S01]  /*2420*/  FFMA R31, R31, R7, R18 ;  /* 0x000000071f1f7223 */ /* 0x000fe20000000012 */
[----:B------:R-:W-:Y:S02]  /*2430*/  IADD3 R18, P6, R16, UR9, RZ ;  /* 0x0000000910127c10 */ /* 0x000fe4000ffde0ff */
[----:B------:R-:W-:Y:S02]  /*2440*/  IADD3 R20, P5, R24, R63, RZ ;  /* 0x0000003f18147210 */ /* 0x000fe40007fbe0ff */
[----:B------:R1:W-:Y:S01]  /*2450*/  @P1 STG.E desc[UR14][R28.64], R31 ;  /* 0x0000001f1c001986 */ /* 0x0003e2000c10190e */
[----:B------:R-:W-:-:S05]  /*2460*/  IADD3.X R19, R17, UR10, RZ, P6, !PT ;  /* 0x0000000a11137c10 */ /* 0x000fca000b7fe4ff */
[----:B------:R-:W-:Y:S05]  /*2470*/  @!P4 BRA `(.L_x_38) ;  /* 0x000000000004c947 */ /* 0x000fea0003800000 */
[----:B------:R3:W5:Y:S02]  /*2480*/  LDG.E.LTC128B R61, desc[UR14][R18.64] ;  /* 0x0000000e123d7981 */ /* 0x000764000c1e1920 */
.L_x_38:
[----:B------:R-:W-:Y:S05]  /*2490*/  BSYNC B1 ;  /* 0x0000000000017941 */ /* 0x000fea0003800000 */
.L_x_37:
[----:B------:R-:W-:Y:S01]  /*24a0*/  ISETP.GT.AND P1, PT, R11, 0x11, PT ;  /* 0x000000110b00780c */ /* 0x000fe20003f24270 */
[----:B------:R-:W-:Y:S02]  /*24b0*/  IMAD.X R21, R25, 0x1, R13, P5 ;  /* 0x0000000119157824 */ /* 0x000fe400028e060d */
[----:B--2--5:R-:W-:Y:S01]  /*24c0*/  FMUL R15, R61, R8 ;  /* 0x000000083d0f7220 */ /* 0x024fe20000400000 */
[----:B------:R-:W-:Y:S01]  /*24d0*/  BSSY B1, `(.L_x_39) ;  /* 0x0000009000017945 */ /* 0x000fe20003800000 */
[----:B------:R-:W-:Y:S02]  /*24e0*/  ISETP.GT.AND P5, PT, R10, RZ, P1 ;  /* 0x000000ff0a00720c */ /* 0x000fe40000fa4270 */
[----:B------:R-:W-:Y:S01]  /*24f0*/  FFMA R15, R32, R7, R15 ;  /* 0x00000007200f7223 */ /* 0x000fe2000000000f */
[----:B-1----:R-:W-:-:S04]  /*2500*/  IADD3 R28, P6, R58, R63, RZ ;  /* 0x0000003f3a1c7210 */ /* 0x002fc80007fde0ff */
[----:B------:R1:W-:Y:S01]  /*2510*/  @P4 STG.E desc[UR14][R20.64], R15 ;  /* 0x0000000f14004986 */ /* 0x0003e2000c10190e */
[----:B------:R-:W-:-:S04]  /*2520*/  IADD3 R22, P4, R26, UR9, RZ ;  /* 0x000000091a167c10 */ /* 0x000fc8000ff9e0ff */
[----:B------:R-:W-:Y:S01]  /*2530*/  IADD3.X R23, R27, UR10, RZ, P4, !PT ;  /* 0x0000000a1b177c10 */ /* 0x000fe2000a7fe4ff */
[----:B------:R-:W-:Y:S08]  /*2540*/  @!P5 BRA `(.L_x_40) ;  /* 0x000000000004d947 */ /* 0x000ff00003800000 */
[----:B------:R2:W5:Y:S02]  /*2550*/  LDG.E.LTC128B R61, desc[UR14][R22.64] ;  /* 0x0000000e163d7981 */ /* 0x000564000c1e1920 */
.L_x_40:
[----:B------:R-:W-:Y:S05]  /*2560*/  BSYNC B1 ;  /* 0x0000000000017941 */ /* 0x000fea0003800000 */
.L_x_39:
[----:B-----5:R-:W-:Y:S01]  /*2570*/  FMUL R30, R61, R8 ;  /* 0x000000083d1e7220 */ /* 0x020fe20000400000 */
[----:B------:R-:W-:Y:S01]  /*2580*/  IMAD.X R29, R59, 0x1, R13, P6 ;  /* 0x000000013b1d7824 */ /* 0x000fe200030e060d */
[----:B------:R-:W-:Y:S01]  /*2590*/  ISETP.GT.AND P4, PT, R10, 0x8, P2 ;  /* 0x000000080a00780c */ /* 0x000fe20001784270 */
[----:B------:R-:W-:Y:S01]  /*25a0*/  BSSY B1, `(.L_x_41) ;  /* 0x0000007000017945 */ /* 0x000fe20003800000 */
[----:B------:R-:W-:Y:S01]  /*25b0*/  FFMA R33, R33, R7, R30 ;  /* 0x0000000721217223 */ /* 0x000fe2000000001e */
[----:B------:R-:W-:-:S04]  /*25c0*/  IADD3 R16, P2, R16, UR7, RZ ;  /* 0x0000000710107c10 */ /* 0x000fc8000ff5e0ff */
[----:B------:R4:W-:Y:S01]  /*25d0*/  @P5 STG.E desc[UR14][R28.64], R33 ;  /* 0x000000211c005986 */ /* 0x0009e2000c10190e */
[----:B------:R-:W-:-:S05]  /*25e0*/  IADD3.X R17, R17, UR8, RZ, P2, !PT ;  /* 0x0000000811117c10 */ /* 0x000fca00097fe4ff */
[----:B------:R-:W-:Y:S05]  /*25f0*/  @!P4 BRA `(.L_x_42) ;  /* 0x000000000004c947 */ /* 0x000fea0003800000 */
[----:B------:R0:W5:Y:S02]  /*2600*/  LDG.E.LTC128B R61, desc[UR14][R16.64] ;  /* 0x0000000e103d7981 */ /* 0x000164000c1e1920 */
.L_x_42:
[----:B------:R-:W-:Y:S05]  /*2610*/  BSYNC B1 ;  /* 0x0000000000017941 */ /* 0x000fea0003800000 */
.L_x_41:
[----:B0-----:R-:W-:Y:S01]  /*2620*/  IADD3 R16, P5, R14, R24, RZ ;  /* 0x000000180e107210 */ /* 0x001fe20007fbe0ff */
[----:B-1---5:R-:W-:Y:S01]  /*2630*/  FMUL R15, R61, R8 ;  /* 0x000000083d0f7220 */ /* 0x022fe20000400000 */
[----:B------:R-:W-:Y:S01]  /*2640*/  ISETP.GT.AND P1, PT, R10, 0x8, P1 ;  /* 0x000000080a00780c */ /* 0x000fe20000f24270 */
[----:B------:R-:W-:Y:S01]  /*2650*/  BSSY B1, `(.L_x_43) ;  /* 0x000000a000017945 */ /* 0x000fe20003800000 */
[----:B------:R-:W-:Y:S01]  /*2660*/  IADD3 R24, P6, R26, UR7, RZ ;  /* 0x000000071a187c10 */ /* 0x000fe2000ffde0ff */
[----:B------:R-:W-:Y:S01]  /*2670*/  FFMA R15, R34, R7, R15 ;  /* 0x00000007220f7223 */ /* 0x000fe2000000000f */
[----:B------:R-:W-:Y:S01]  /*2680*/  IMAD.X R17, R12, 0x1, R25, P5 ;  /* 0x000000010c117824 */ /* 0x000fe200028e0619 */
[----:B------:R-:W-:Y:S02]  /*2690*/  ISETP.GT.AND P2, PT, R11, 0x18, PT ;  /* 0x000000180b00780c */ /* 0x000fe40003f44270 */
[----:B------:R-:W-:Y:S02]  /*26a0*/  IADD3 R30, P5, R14, R58, RZ ;  /* 0x0000003a0e1e7210 */ /* 0x000fe40007fbe0ff */
[----:B------:R0:W-:Y:S01]  /*26b0*/  @P4 STG.E desc[UR14][R16.64], R15 ;  /* 0x0000000f10004986 */ /* 0x0001e2000c10190e */
[----:B------:R-:W-:-:S03]  /*26c0*/  IADD3.X R25, R27, UR8, RZ, P6, !PT ;  /* 0x000000081b197c10 */ /* 0x000fc6000b7fe4ff */
[----:B------:R-:W-:Y:S07]  /*26d0*/  @!P1 BRA `(.L_x_44) ;  /* 0x0000000000049947 */ /* 0x000fee0003800000 */
[----:B------:R1:W5:Y:S02]  /*26e0*/  LDG.E.LTC128B R61, desc[UR14][R24.64] ;  /* 0x0000000e183d7981 */ /* 0x000364000c1e1920 */
.L_x_44:
[----:B------:R-:W-:Y:S05]  /*26f0*/  BSYNC B1 ;  /* 0x0000000000017941 */ /* 0x000fea0003800000 */
.L_x_43:
[----:B0----5:R-:W-:Y:S01]  /*2700*/  FMUL R16, R61, R8 ;  /* 0x000000083d107220 */ /* 0x021fe20000400000 */
[----:B------:R-:W-:Y:S01]  /*2710*/  IMAD.X R31, R12, 0x1, R59, P5 ;  /* 0x000000010c1f7824 */ /* 0x000fe200028e063b */
[----:B------:R-:W-:Y:S01]  /*2720*/  ISETP.GT.AND P4, PT, R10, RZ, P2 ;  /* 0x000000ff0a00720c */ /* 0x000fe20001784270 */
[----:B------:R-:W-:Y:S01]  /*2730*/  BSSY B1, `(.L_x_45) ;  /* 0x0000008000017945 */ /* 0x000fe20003800000 */
[----:B------:R-:W-:Y:S01]  /*2740*/  FFMA R35, R35, R7, R16 ;  /* 0x0000000723237223 */ /* 0x000fe20000000010 */
[----:B------:R-:W-:Y:S02]  /*2750*/  IADD3 R16, P6, R18, UR9, RZ ;  /* 0x0000000912107c10 */ /* 0x000fe4000ffde0ff */
[----:B-1----:R-:W-:Y:S02]  /*2760*/  IADD3 R24, P5, R20, R63, RZ ;  /* 0x0000003f14187210 */ /* 0x002fe40007fbe0ff */
[----:B------:R0:W-:Y:S01]  /*2770*/  @P1 STG.E desc[UR14][R30.64], R35 ;  /* 0x000000231e001986 */ /* 0x0001e2000c10190e */
[----:B------:R-:W-:-:S05]  /*2780*/  IADD3.X R17, R19, UR10, RZ, P6, !PT ;  /* 0x0000000a13117c10 */ /* 0x000fca000b7fe4ff */
[----:B------:R-:W-:Y:S05]  /*2790*/  @!P4 BRA `(.L_x_46) ;  /* 0x000000000004c947 */ /* 0x000fea0003800000 */
[----:B------:R1:W5:Y:S02]  /*27a0*/  LDG.E.LTC128B R61, desc[UR14][R16.64] ;  /* 0x0000000e103d7981 */ /* 0x000364000c1e1920 */
.L_x_46:
[----:B------:R-:W-:Y:S05]  /*27b0*/  BSYNC B1 ;  /* 0x0000000000017941 */ /* 0x000fea0003800000 */
.L_x_45:
[----:B------:R-:W-:Y:S01]  /*27c0*/  ISETP.GT.AND P1, PT, R11, 0x19, PT ;  /* 0x000000190b00780c */ /* 0x000fe20003f24270 */
[----:B------:R-:W-:Y:S02]  /*27d0*/  IMAD.X R25, R21, 0x1, R13, P5 ;  /* 0x0000000115197824 */ /* 0x000fe400028e060d */
[----:B-----5:R-:W-:Y:S01]  /*27e0*/  FMUL R15, R61, R8 ;  /* 0x000000083d0f7220 */ /* 0x020fe20000400000 */
[----:B------:R-:W-:Y:S01]  /*27f0*/  BSSY B1, `(.L_x_47) ;  /* 0x0000009000017945 */ /* 0x000fe20003800000 */
[----:B------:R-:W-:Y:S02]  /*2800*/  ISETP.GT.AND P5, PT, R10, RZ, P1 ;  /* 0x000000ff0a00720c */ /* 0x000fe40000fa4270 */
[----:B------:R-:W-:Y:S01]  /*2810*/  FFMA R15, R36, R7, R15 ;  /* 0x00000007240f7223 */ /* 0x000fe2000000000f */
[----:B0-----:R-:W-:-:S04]  /*2820*/  IADD3 R30, P6, R28, R63, RZ ;  /* 0x0000003f1c1e7210 */ /* 0x001fc80007fde0ff */
[----:B------:R0:W-:Y:S01]  /*2830*/  @P4 STG.E desc[UR14][R24.64], R15 ;  /* 0x0000000f18004986 */ /* 0x0001e2000c10190e */
[----:B------:R-:W-:-:S04]  /*2840*/  IADD3 R26, P4, R22, UR9, RZ ;  /* 0x00000009161a7c10 */ /* 0x000fc8000ff9e0ff */
[----:B------:R-:W-:Y:S01]  /*2850*/  IADD3.X R27, R23, UR10, RZ, P4, !PT ;  /* 0x0000000a171b7c10 */ /* 0x000fe2000a7fe4ff */
[----:B------:R-:W-:Y:S08]  /*2860*/  @!P5 BRA `(.L_x_48) ;  /* 0x000000000004d947 */ /* 0x000ff00003800000 */
[----:B------:R0:W5:Y:S02]  /*2870*/  LDG.E.LTC128B R61, desc[UR14][R26.64] ;  /* 0x0000000e1a3d7981 */ /* 0x000164000c1e1920 */
.L_x_48:
[----:B------:R-:W-:Y:S05]  /*2880*/  BSYNC B1 ;  /* 0x0000000000017941 */ /* 0x000fea0003800000 */
.L_x_47:
[----:B-----5:R-:W-:Y:S01]  /*2890*/  FMUL R32, R61, R8 ;  /* 0x000000083d207220 */ /* 0x020fe20000400000 */
[----:B------:R-:W-:Y:S01]  /*28a0*/  IMAD.X R31, R29, 0x1, R13, P6 ;  /* 0x000000011d1f7824 */ /* 0x000fe200030e060d */
[----:B------:R-:W-:Y:S01]  /*28b0*/  ISETP.GT.AND P4, PT, R10, 0x8, P2 ;  /* 0x000000080a00780c */ /* 0x000fe20001784270 */
[----:B------:R-:W-:Y:S01]  /*28c0*/  BSSY B1, `(.L_x_49) ;  /* 0x0000007000017945 */ /* 0x000fe20003800000 */
[----:B------:R-:W-:Y:S01]  /*28d0*/  FFMA R37, R37, R7, R32 ;  /* 0x0000000725257223 */ /* 0x000fe20000000020 */
[----:B---3--:R-:W-:-:S04]  /*28e0*/  IADD3 R18, P2, R18, UR7, RZ ;  /* 0x0000000712127c10 */ /* 0x008fc8000ff5e0ff */
[----:B------:R3:W-:Y:S01]  /*28f0*/  @P5 STG.E desc[UR14][R30.64], R37 ;  /* 0x000000251e005986 */ /* 0x0007e2000c10190e */
[----:B------:R-:W-:-:S05]  /*2900*/  IADD3.X R19, R19, UR8, RZ, P2, !PT ;  /* 0x0000000813137c10 */ /* 0x000fca00097fe4ff */
[----:B------:R-:W-:Y:S05]  /*2910*/  @!P4 BRA `(.L_x_50) ;  /* 0x000000000004c947 */ /* 0x000fea0003800000 */
[----:B------:R0:W5:Y:S02]  /*2920*/  LDG.E.LTC128B R61, desc[UR14][R18.64] ;  /* 0x0000000e123d7981 */ /* 0x000164000c1e1920 */
.L_x_50:
[----:B------:R-:W-:Y:S05]  /*2930*/  BSYNC B1 ;  /* 0x0000000000017941 */ /* 0x000fea0003800000 */
.L_x_49:
[----:B0-----:R-:W-:Y:S01]  /*2940*/  IADD3 R18, P5, R20, R14, RZ ;  /* 0x0000000e14127210 */ /* 0x001fe20007fbe0ff */
[----:B-----5:R-:W-:Y:S01]  /*2950*/  FMUL R15, R61, R8 ;  /* 0x000000083d0f7220 */ /* 0x020fe20000400000 */
        /* <DEDUP_REMOVED lines=11> */
.L_x_52:
[----:B------:R-:W-:Y:S05]  /*2a10*/  BSYNC B1 ;  /* 0x0000000000017941 */ /* 0x000fea0003800000 */
.L_x_51:
[----:B0----5:R-:W-:Y:S01]  /*2a20*/  FMUL R18, R61, R8 ;  /* 0x000000083d127220 */ /* 0x021fe20000400000 */
[----:B----4-:R-:W-:Y:S01]  /*2a30*/  IMAD.X R33, R29, 0x1, R12, P5 ;  /* 0x000000011d217824 */ /* 0x010fe200028e060c */
        /* <DEDUP_REMOVED lines=9> */
.L_x_54:
[----:B------:R-:W-:Y:S05]  /*2ad0*/  BSYNC B1 ;  /* 0x0000000000017941 */ /* 0x000fea0003800000 */
.L_x_53:
[----:B------:R-:W-:Y:S01]  /*2ae0*/  ISETP.GT.AND P1, PT, R11, 0x21, PT ;  /* 0x000000210b00780c */ /* 0x000fe20003f24270 */
[----:B------:R-:W-:Y:S02]  /*2af0*/  IMAD.X R21, R25, 0x1, R13, P5 ;  /* 0x0000000119157824 */ /* 0x000fe400028e060d */
[----:B-----5:R-:W-:Y:S01]  /*2b00*/  FMUL R15, R61, R8 ;  /* 0x000000083d0f7220 */ /* 0x020fe20000400000 */
[----:B------:R-:W-:Y:S01]  /*2b10*/  BSSY B1, `(.L_x_55) ;  /* 0x0000009000017945 */ /* 0x000fe20003800000 */
[----:B------:R-:W-:Y:S02]  /*2b20*/  ISETP.GT.AND P5, PT, R10, RZ, P1 ;  /* 0x000000ff0a00720c */ /* 0x000fe40000fa4270 */
[----:B------:R-:W-:Y:S01]  /*2b30*/  FFMA R15, R40, R7, R15 ;  /* 0x00000007280f7223 */ /* 0x000fe2000000000f */
[----:B------:R-:W-:-:S04]  /*2b40*/  IADD3 R28, P6, R30, R63, RZ ;  /* 0x0000003f1e1c7210 */ /* 0x000fc80007fde0ff */
[----:B------:R0:W-:Y:S01]  /*2b50*/  @P4 STG.E desc[UR14][R20.64], R15 ;  /* 0x0000000f14004986 */ /* 0x0001e2000c10190e */
[----:B--2---:R-:W-:-:S04]  /*2b60*/  IADD3 R22, P4, R26, UR9, RZ ;  /* 0x000000091a167c10 */ /* 0x004fc8000ff9e0ff */
[----:B------:R-:W-:Y:S01]  /*2b70*/  IADD3.X R23, R27, UR10, RZ, P4, !PT ;  /* 0x0000000a1b177c10 */ /* 0x000fe2000a7fe4ff */
[----:B------:R-:W-:Y:S08]  /*2b80*/  @!P5 BRA `(.L_x_56) ;  /* 0x000000000004d947 */ /* 0x000ff00003800000 */
[----:B------:R2:W5:Y:S02]  /*2b90*/  LDG.E.LTC128B R61, desc[UR14][R22.64] ;  /* 0x0000000e163d7981 */ /* 0x000564000c1e1920 */
.L_x_56:
[----:B------:R-:W-:Y:S05]  /*2ba0*/  BSYNC B1 ;  /* 0x0000000000017941 */ /* 0x000fea0003800000 */
.L_x_55:
[----:B0----5:R-:W-:Y:S01]  /*2bb0*/  FMUL R32, R61, R8 ;  /* 0x000000083d207220 */ /* 0x021fe20000400000 */
[----:B------:R-:W-:Y:S01]  /*2bc0*/  IMAD.X R29, R31, 0x1, R13, P6 ;  /* 0x000000011f1d7824 */ /* 0x000fe200030e060d */
[----:B------:R-:W-:Y:S01]  /*2bd0*/  ISETP.GT.AND P4, PT, R10, 0x8, P2 ;  /* 0x000000080a00780c */ /* 0x000fe20001784270 */
[----:B------:R-:W-:Y:S01]  /*2be0*/  BSSY B1, `(.L_x_57) ;  /* 0x0000007000017945 */ /* 0x000fe20003800000 */
[----:B------:R-:W-:Y:S01]  /*2bf0*/  FFMA R41, R41, R7, R32 ;  /* 0x0000000729297223 */ /* 0x000fe20000000020 */
[----:B-1----:R-:W-:-:S04]  /*2c00*/  IADD3 R16, P2, R16, UR7, RZ ;  /* 0x0000000710107c10 */ /* 0x002fc8000ff5e0ff */
[----:B------:R0:W-:Y:S01]  /*2c10*/  @P5 STG.E desc[UR14][R28.64], R41 ;  /* 0x000000291c005986 */ /* 0x0001e2000c10190e */
[----:B------:R-:W-:-:S05]  /*2c20*/  IADD3.X R17, R17, UR8, RZ, P2, !PT ;  /* 0x0000000811117c10 */ /* 0x000fca00097fe4ff */
[----:B------:R-:W-:Y:S05]  /*2c30*/  @!P4 BRA `(.L_x_58) ;  /* 0x000000000004c947 */ /* 0x000fea0003800000 */
[----:B------:R1:W5:Y:S02]  /*2c40*/  LDG.E.LTC128B R61, desc[UR14][R16.64] ;  /* 0x0000000e103d7981 */ /* 0x000364000c1e1920 */
.L_x_58:
[----:B------:R-:W-:Y:S05]  /*2c50*/  BSYNC B1 ;  /* 0x0000000000017941 */ /* 0x000fea0003800000 */
.L_x_57:
[----:B-1----:R-:W-:Y:S01]  /*2c60*/  IADD3 R16, P5, R24, R14, RZ ;  /* 0x0000000e18107210 */ /* 0x002fe20007fbe0ff */
        /* <DEDUP_REMOVED lines=12> */
.L_x_60:
[----:B------:R-:W-:Y:S05]  /*2d30*/  BSYNC B1 ;  /* 0x0000000000017941 */ /* 0x000fea0003800000 */
.L_x_59:
[----:B-1---5:R-:W-:Y:S01]  /*2d40*/  FMUL R16, R61, R8 ;  /* 0x000000083d107220 */ /* 0x022fe20000400000 */
[----:B------:R-:W-:Y:S01]  /*2d50*/  IMAD.X R33, R31, 0x1, R12, P5 ;  /* 0x000000011f217824 */ /* 0x000fe200028e060c */
[----:B------:R-:W-:Y:S01]  /*2d60*/  ISETP.GT.AND P6, PT, R10, RZ, P2 ;  /* 0x000000ff0a00720c */ /* 0x000fe200017c4270 */
[----:B------:R-:W-:Y:S01]  /*2d70*/  BSSY B1, `(.L_x_61) ;  /* 0x0000008000017945 */ /* 0x000fe20003800000 */
[----:B------:R-:W-:Y:S01]  /*2d80*/  FFMA R43, R43, R7, R16 ;  /* 0x000000072b2b7223 */ /* 0x000fe20000000010 */
[----:B------:R-:W-:Y:S02]  /*2d90*/  IADD3 R16, P5, R18, UR9, RZ ;  /* 0x0000000912107c10 */ /* 0x000fe4000ffbe0ff */
[----:B0-----:R-:W-:Y:S02]  /*2da0*/  IADD3 R24, P4, R20, R63, RZ ;  /* 0x0000003f14187210 */ /* 0x001fe40007f9e0ff */
[----:B------:R0:W-:Y:S01]  /*2db0*/  @P1 STG.E desc[UR14][R32.64], R43 ;  /* 0x0000002b20001986 */ /* 0x0001e2000c10190e */
[----:B------:R-:W-:-:S05]  /*2dc0*/  IADD3.X R17, R19, UR10, RZ, P5, !PT ;  /* 0x0000000a13117c10 */ /* 0x000fca000affe4ff */
[----:B------:R-:W-:Y:S05]  /*2dd0*/  @!P6 BRA `(.L_x_62) ;  /* 0x000000000004e947 */ /* 0x000fea0003800000 */
[----:B------:R1:W5:Y:S02]  /*2de0*/  LDG.E.LTC128B R61, desc[UR14][R16.64] ;  /* 0x0000000e103d7981 */ /* 0x000364000c1e1920 */
.L_x_62:
[----:B------:R-:W-:Y:S05]  /*2df0*/  BSYNC B1 ;  /* 0x0000000000017941 */ /* 0x000fea0003800000 */
.L_x_61:
[----:B------:R-:W-:Y:S01]  /*2e00*/  ISETP.GT.AND P1, PT, R11, 0x29, PT ;  /* 0x000000290b00780c */ /* 0x000fe20003f24270 */
[----:B------:R-:W-:Y:S02]  /*2e10*/  IMAD.X R25, R21, 0x1, R13, P4 ;  /* 0x0000000115197824 */ /* 0x000fe400020e060d */
[----:B-----5:R-:W-:Y:S01]  /*2e20*/  FMUL R15, R61, R8 ;  /* 0x000000083d0f7220 */ /* 0x020fe20000400000 */
[----:B------:R-:W-:Y:S01]  /*2e30*/  BSSY B1, `(.L_x_63) ;  /* 0x0000009000017945 */ /* 0x000fe20003800000 */
[----:B------:R-:W-:Y:S02]  /*2e40*/  ISETP.GT.AND P4, PT, R10, RZ, P1 ;  /* 0x000000ff0a00720c */ /* 0x000fe40000f84270 */
[----:B------:R-:W-:Y:S01]  /*2e50*/  FFMA R15, R44, R7, R15 ;  /* 0x000000072c0f7223 */ /* 0x000fe2000000000f */
[----:B---3--:R-:W-:-:S04]  /*2e60*/  IADD3 R30, P5, R28, R63, RZ ;  /* 0x0000003f1c1e7210 */ /* 0x008fc80007fbe0ff */
[----:B------:R3:W-:Y:S01]  /*2e70*/  @P6 STG.E desc[UR14][R24.64], R15 ;  /* 0x0000000f18006986 */ /* 0x0007e2000c10190e */
[----:B------:R-:W-:-:S04]  /*2e80*/  IADD3 R26, P6, R22, UR9, RZ ;  /* 0x00000009161a7c10 */ /* 0x000fc8000ffde0ff */
[----:B------:R-:W-:Y:S01]  /*2e90*/  IADD3.X R27, R23, UR10, RZ, P6, !PT ;  /* 0x0000000a171b7c10 */ /* 0x000fe2000b7fe4ff */
[----:B------:R-:W-:Y:S08]  /*2ea0*/  @!P4 BRA `(.L_x_64) ;  /* 0x000000000004c947 */ /* 0x000ff00003800000 */
[----:B------:R0:W5:Y:S02]  /*2eb0*/  LDG.E.LTC128B R61, desc[UR14][R26.64] ;  /* 0x0000000e1a3d7981 */ /* 0x000164000c1e1920 */
.L_x_64:
[----:B------:R-:W-:Y:S05]  /*2ec0*/  BSYNC B1 ;  /* 0x0000000000017941 */ /* 0x000fea0003800000 */
.L_x_63:
[----:B0----5:R-:W-:Y:S01]  /*2ed0*/  FMUL R32, R61, R8 ;  /* 0x000000083d207220 */ /* 0x021fe20000400000 */
[----:B------:R-:W-:Y:S01]  /*2ee0*/  IMAD.X R31, R29, 0x1, R13, P5 ;  /* 0x000000011d1f7824 */ /* 0x000fe200028e060d */
[----:B------:R-:W-:Y:S01]  /*2ef0*/  ISETP.GT.AND P2, PT, R10, 0x8, P2 ;  /* 0x000000080a00780c */ /* 0x000fe20001744270 */
[----:B------:R-:W-:Y:S01]  /*2f00*/  BSSY B1, `(.L_x_65) ;  /* 0x0000007000017945 */ /* 0x000fe20003800000 */
[----:B------:R-:W-:Y:S01]  /*2f10*/  FFMA R45, R45, R7, R32 ;  /* 0x000000072d2d7223 */ /* 0x000fe20000000020 */
[----:B----4-:R-:W-:-:S04]  /*2f20*/  IADD3 R18, P5, R18, UR7, RZ ;  /* 0x0000000712127c10 */ /* 0x010fc8000ffbe0ff */
[----:B------:R0:W-:Y:S01]  /*2f30*/  @P4 STG.E desc[UR14][R30.64], R45 ;  /* 0x0000002d1e004986 */ /* 0x0001e2000c10190e */
[----:B------:R-:W-:-:S05]  /*2f40*/  IADD3.X R19, R19, UR8, RZ, P5, !PT ;  /* 0x0000000813137c10 */ /* 0x000fca000affe4ff */
[----:B------:R-:W-:Y:S05]  /*2f50*/  @!P2 BRA `(.L_x_66) ;  /* 0x000000000004a947 */ /* 0x000fea0003800000 */
[----:B------:R4:W5:Y:S02]  /*2f60*/  LDG.E.LTC128B R61, desc[UR14][R18.64] ;  /* 0x0000000e123d7981 */ /* 0x000964000c1e1920 */
.L_x_66:
[----:B------:R-:W-:Y:S05]  /*2f70*/  BSYNC B1 ;  /* 0x0000000000017941 */ /* 0x000fea0003800000 */
.L_x_65:
[----:B----4-:R-:W-:Y:S01]  /*2f80*/  IADD3 R18, P5, R20, R14, RZ ;  /* 0x0000000e14127210 */ /* 0x010fe20007fbe0ff */
[----:B---3-5:R-:W-:Y:S01]  /*2f90*/  FMUL R15, R61, R8 ;  /* 0x000000083d0f7220 */ /* 0x028fe20000400000 */
        /* <DEDUP_REMOVED lines=11> */
.L_x_68:
[----:B------:R-:W-:Y:S05]  /*3050*/  BSYNC B1 ;  /* 0x0000000000017941 */ /* 0x000fea0003800000 */
.L_x_67:
[----:B---3-5:R-:W-:Y:S01]  /*3060*/  FMUL R18, R61, R8 ;  /* 0x000000083d127220 */ /* 0x028fe20000400000 */
[----:B------:R-:W-:Y:S01]  /*3070*/  IMAD.X R33, R29, 0x1, R12, P5 ;  /* 0x000000011d217824 */ /* 0x000fe200028e060c */
[----:B------:R-:W-:Y:S01]  /*3080*/  ISETP.GT.AND P6, PT, R10, RZ, P4 ;  /* 0x000000ff0a00720c */ /* 0x000fe200027c4270 */
[----:B------:R-:W-:Y:S01]  /*3090*/  BSSY B1, `(.L_x_69) ;  /* 0x0000008000017945 */ /* 0x000fe20003800000 */
[----:B------:R-:W-:Y:S01]  /*30a0*/  FFMA R47, R47, R7, R18 ;  /* 0x000000072f2f7223 */ /* 0x000fe20000000012 */
[----:B------:R-:W-:Y:S02]  /*30b0*/  IADD3 R18, P2, R16, UR9, RZ ;  /* 0x0000000910127c10 */ /* 0x000fe4000ff5e0ff */
[----:B----4-:R-:W-:Y:S02]  /*30c0*/  IADD3 R20, P5, R24, R63, RZ ;  /* 0x0000003f18147210 */ /* 0x010fe40007fbe0ff */
[----:B------:R3:W-:Y:S01]  /*30d0*/  @P1 STG.E desc[UR14][R32.64], R47 ;  /* 0x0000002f20001986 */ /* 0x0007e2000c10190e */
[----:B------:R-:W-:-:S05]  /*30e0*/  IADD3.X R19, R17, UR10, RZ, P2, !PT ;  /* 0x0000000a11137c10 */ /* 0x000fca00097fe4ff */
[----:B------:R-:W-:Y:S05]  /*30f0*/  @!P6 BRA `(.L_x_70) ;  /* 0x000000000004e947 */ /* 0x000fea0003800000 */
[----:B------:R4:W5:Y:S02]  /*3100*/  LDG.E.LTC128B R61, desc[UR14][R18.64] ;  /* 0x0000000e123d7981 */ /* 0x000964000c1e1920 */
.L_x_70:
[----:B------:R-:W-:Y:S05]  /*3110*/  BSYNC B1 ;  /* 0x0000000000017941 */ /* 0x000fea0003800000 */
.L_x_69:
[----:B------:R-:W-:Y:S01]  /*3120*/  ISETP.GT.AND P2, PT, R11, 0x31, PT ;  /* 0x000000310b00780c */ /* 0x000fe20003f44270 */
[----:B-----5:R-:W-:Y:S01]  /*3130*/  FMUL R15, R61, R8 ;  /* 0x000000083d0f7220 */ /* 0x020fe20000400000 */
[----:B------:R-:W-:Y:S01]  /*3140*/  IMAD.X R21, R25, 0x1, R13, P5 ;  /* 0x0000000119157824 */ /* 0x000fe200028e060d */
[----:B------:R-:W-:Y:S01]  /*3150*/  BSSY B1, `(.L_x_71) ;  /* 0x0000009000017945 */ /* 0x000fe20003800000 */
[----:B------:R-:W-:Y:S01]  /*3160*/  ISETP.GT.AND P1, PT, R10, RZ, P2 ;  /* 0x000000ff0a00720c */ /* 0x000fe20001724270 */
[----:B------:R-:W-:Y:S01]  /*3170*/  FFMA R15, R48, R7, R15 ;  /* 0x00000007300f7223 */ /* 0x000fe2000000000f */
[----:B------:R-:W-:-:S04]  /*3180*/  IADD3 R28, P5, R30, R63, RZ ;  /* 0x0000003f1e1c7210 */ /* 0x000fc80007fbe0ff */
[----:B------:R0:W-:Y:S01]  /*3190*/  @P6 STG.E desc[UR14][R20.64], R15 ;  /* 0x0000000f14006986 */ /* 0x0001e2000c10190e */
[----:B--2---:R-:W-:-:S04]  /*31a0*/  IADD3 R22, P6, R26, UR9, RZ ;  /* 0x000000091a167c10 */ /* 0x004fc8000ffde0ff */
[----:B------:R-:W-:Y:S02]  /*31b0*/  IADD3.X R23, R27, UR10, RZ, P6, !PT ;  /* 0x0000000a1b177c10 */ /* 0x000fe4000b7fe4ff */
[----:B------:R-:W-:Y:S07]  /*31c0*/  @!P1 BRA `(.L_x_72) ;  /* 0x0000000000049947 */ /* 0x000fee0003800000 */
[----:B------:R2:W5:Y:S02]  /*31d0*/  LDG.E.LTC128B R61, desc[UR14][R22.64] ;  /* 0x0000000e163d7981 */ /* 0x000564000c1e1920 */
.L_x_72:
[----:B------:R-:W-:Y:S05]  /*31e0*/  BSYNC B1 ;  /* 0x0000000000017941 */ /* 0x000fea0003800000 */
.L_x_71:
[----:B---3-5:R-:W-:Y:S01]  /*31f0*/  FMUL R32, R61, R8 ;  /* 0x000000083d207220 */ /* 0x028fe20000400000 */
        /* <DEDUP_REMOVED lines=9> */
.L_x_74:
[----:B------:R-:W-:Y:S05]  /*3290*/  BSYNC B1 ;  /* 0x0000000000017941 */ /* 0x000fea0003800000 */
.L_x_73:
[----:B---3--:R-:W-:Y:S01]  /*32a0*/  IADD3 R16, P5, R24, R14, RZ ;  /* 0x0000000e18107210 */ /* 0x008fe20007fbe0ff */
[----:B0----5:R-:W-:Y:S01]  /*32b0*/  FMUL R15, R61, R8 ;  /* 0x000000083d0f7220 */ /* 0x021fe20000400000 */
        /* <DEDUP_REMOVED lines=11> */
.L_x_76:
[----:B------:R-:W-:Y:S05]  /*3370*/  BSYNC B1 ;  /* 0x0000000000017941 */ /* 0x000fea0003800000 */
.L_x_75:
[----:B0----5:R-:W-:Y:S01]  /*3380*/  FMUL R16, R61, R8 ;  /* 0x000000083d107220 */ /* 0x021fe20000400000 */
[----:B------:R-:W-:Y:S01]  /*3390*/  IMAD.X R33, R31, 0x1, R12, P5 ;  /* 0x000000011f217824 */ /* 0x000fe200028e060c */
[----:B------:R-:W-:Y:S01]  /*33a0*/  ISETP.GT.AND P6, PT, R10, RZ, P1 ;  /* 0x000000ff0a00720c */ /* 0x000fe20000fc4270 */
[----:B------:R-:W-:Y:S01]  /*33b0*/  BSSY B1, `(.L_x_77) ;  /* 0x0000008000017945 */ /* 0x000fe20003800000 */
[----:B------:R-:W-:Y:S01]  /*33c0*/  FFMA R51, R51, R7, R16 ;  /* 0x0000000733337223 */ /* 0x000fe20000000010 */
[----:B---3--:R-:W-:-:S04]  /*33d0*/  IADD3 R24, P4, R20, R63, RZ ;  /* 0x0000003f14187210 */ /* 0x008fc80007f9e0ff */
[----:B------:R0:W-:Y:S06]  /*33e0*/  @P2 STG.E desc[UR14][R32.64], R51 ;  /* 0x0000003320002986 */ /* 0x0001ec000c10190e */
[----:B------:R-:W-:Y:S05]  /*33f0*/  @!P6 BRA `(.L_x_78) ;  /* 0x00000000000ce947 */ /* 0x000fea0003800000 */
[----:B------:R-:W-:-:S04]  /*3400*/  IADD3 R16, P2, R18, UR9, RZ ;  /* 0x0000000912107c10 */ /* 0x000fc8000ff5e0ff */
[----:B------:R-:W-:-:S05]  /*3410*/  IADD3.X R17, R19, UR10, RZ, P2, !PT ;  /* 0x0000000a13117c10 */ /* 0x000fca00097fe4ff */
[----:B------:R3:W5:Y:S04]  /*3420*/  LDG.E.LTC128B R61, desc[UR14][R16.64] ;  /* 0x0000000e103d7981 */ /* 0x000768000c1e1920 */
.L_x_78:
[----:B------:R-:W-:Y:S05]  /*3430*/  BSYNC B1 ;  /* 0x0000000000017941 */ /* 0x000fea0003800000 */
.L_x_77:
        /* <DEDUP_REMOVED lines=8> */
[----:B---3--:R-:W-:-:S04]  /*34c0*/  IADD3 R16, P6, R22, UR9, RZ ;  /* 0x0000000916107c10 */ /* 0x008fc8000ffde0ff */
[----:B------:R-:W-:Y:S02]  /*34d0*/  IADD3.X R17, R23, UR10, RZ, P6, !PT ;  /* 0x0000000a17117c10 */ /* 0x000fe4000b7fe4ff */
[----:B------:R-:W-:Y:S07]  /*34e0*/  @!P5 BRA `(.L_x_80) ;  /* 0x000000000004d947 */ /* 0x000fee0003800000 */
[----:B------:R3:W5:Y:S02]  /*34f0*/  LDG.E.LTC128B R61, desc[UR14][R16.64] ;  /* 0x0000000e103d7981 */ /* 0x000764000c1e1920 */
.L_x_80:
[----:B------:R-:W-:Y:S05]  /*3500*/  BSYNC B1 ;  /* 0x0000000000017941 */ /* 0x000fea0003800000 */
.L_x_79:
[----:B---3-5:R-:W-:Y:S01]  /*3510*/  FMUL R16, R61, R8 ;  /* 0x000000083d107220 */ /* 0x028fe20000400000 */
[----:B------:R-:W-:Y:S01]  /*3520*/  IMAD.X R27, R29, 0x1, R13, P4 ;  /* 0x000000011d1b7824 */ /* 0x000fe200020e060d */
[----:B------:R-:W-:Y:S01]  /*3530*/  ISETP.GT.AND P1, PT, R10, 0x8, P1 ;  /* 0x000000080a00780c */ /* 0x000fe20000f24270 */
        /* <DEDUP_REMOVED lines=8> */
.L_x_82:
[----:B------:R-:W-:Y:S05]  /*35c0*/  BSYNC B1 ;  /* 0x0000000000017941 */ /* 0x000fea0003800000 */
.L_x_81:
[----:B------:R-:W-:Y:S01]  /*35d0*/  ISETP.GT.AND P2, PT, R10, 0x8, P2 ;  /* 0x000000080a00780c */ /* 0x000fe20001744270 */
[----:B-----5:R-:W-:Y:S01]  /*35e0*/  FMUL R11, R61, R8 ;  /* 0x000000083d0b7220 */ /* 0x020fe20000400000 */
[----:B------:R-:W-:Y:S01]  /*35f0*/  IMAD.X R25, R21, 0x1, R12, P6 ;  /* 0x0000000115197824 */ /* 0x000fe200030e060c */
[----:B------:R-:W-:Y:S02]  /*3600*/  BSSY B1, `(.L_x_83) ;  /* 0x0000007000017945 */ /* 0x000fe40003800000 */
[----:B------:R-:W-:-:S05]  /*3610*/  FFMA R13, R54, R7, R11 ;  /* 0x00000007360d7223 */ /* 0x000fca000000000b */
[----:B------:R0:W-:Y:S01]  /*3620*/  @P1 STG.E desc[UR14][R24.64], R13 ;  /* 0x0000000d18001986 */ /* 0x0001e2000c10190e */
[----:B------:R-:W-:-:S04]  /*3630*/  IADD3 R10, P1, R22, UR7, RZ ;  /* 0x00000007160a7c10 */ /* 0x000fc8000ff3e0ff */
[----:B------:R-:W-:Y:S01]  /*3640*/  IADD3.X R11, R23, UR8, RZ, P1, !PT ;  /* 0x00000008170b7c10 */ /* 0x000fe20008ffe4ff */
[----:B------:R-:W-:Y:S08]  /*3650*/  @!P2 BRA `(.L_x_84) ;  /* 0x000000000004a947 */ /* 0x000ff00003800000 */
[----:B------:R0:W5:Y:S02]  /*3660*/  LDG.E.LTC128B R61, desc[UR14][R10.64] ;  /* 0x0000000e0a3d7981 */ /* 0x000164000c1e1920 */
.L_x_84:
[----:B------:R-:W-:Y:S05]  /*3670*/  BSYNC B1 ;  /* 0x0000000000017941 */ /* 0x000fea0003800000 */
.L_x_83:
[----:B------:R-:W-:Y:S05]  /*3680*/  @!P2 BRA `(.L_x_85) ;  /* 0x0000000800d4a947 */ /* 0x000fea0003800000 */
[----:B------:R-:W-:Y:S01]  /*3690*/  IADD3 R14, P1, R28, R14, RZ ;  /* 0x0000000e1c0e7210 */ /* 0x000fe20007f3e0ff */
[----:B0----5:R-:W-:-:S04]  /*36a0*/  FMUL R10, R61, R8 ;  /* 0x000000083d0a7220 */ /* 0x021fc80000400000 */
[----:B------:R-:W-:Y:S02]  /*36b0*/  IMAD.X R15, R29, 0x1, R12, P1 ;  /* 0x000000011d0f7824 */ /* 0x000fe400008e060c */
[----:B------:R-:W-:-:S05]  /*36c0*/  FFMA R55, R55, R7, R10 ;  /* 0x0000000737377223 */ /* 0x000fca000000000a */
[----:B------:R0:W-:Y:S01]  /*36d0*/  STG.E desc[UR14][R14.64], R55 ;  /* 0x000000370e007986 */ /* 0x0001e2000c10190e */
[----:B------:R-:W-:Y:S05]  /*36e0*/  BRA `(.L_x_85) ;  /* 0x0000000800bc7947 */ /* 0x000fea0003800000 */
.L_x_26:
[----:B------:R-:W-:Y:S01]  /*36f0*/  ISETP.GT.AND P5, PT, R11, 0x1, PT ;  /* 0x000000010b00780c */ /* 0x000fe20003fa4270 */
[----:B------:R-:W-:Y:S01]  /*3700*/  ULDC.64 UR8, c[0x0][0x6c0] ;  /* 0x0001b00000087ab9 */ /* 0x000fe20000000a00 */
[----:B------:R-:W-:Y:S01]  /*3710*/  ISETP.GT.AND P1, PT, R10, 0x8, P1 ;  /* 0x000000080a00780c */ /* 0x000fe20000f24270 */
[-C--:B--2---:R-:W-:Y:S01]  /*3720*/  FMUL R17, R24, R7.reuse ;  /* 0x0000000718117220 */ /* 0x084fe20000400000 */
[----:B------:R-:W-:Y:S01]  /*3730*/  LEA R12, P6, R58, UR8, 0x2 ;  /* 0x000000083a0c7c11 */ /* 0x000fe2000f8c10ff */
[-C--:B------:R-:W-:Y:S01]  /*3740*/  FMUL R25, R25, R7.reuse ;  /* 0x0000000719197220 */ /* 0x080fe20000400000 */
[----:B------:R-:W-:Y:S01]  /*3750*/  ISETP.GT.AND P2, PT, R10, RZ, P5 ;  /* 0x000000ff0a00720c */ /* 0x000fe20002f44270 */
[-C--:B------:R-:W-:Y:S01]  /*3760*/  FMUL R21, R26, R7.reuse ;  /* 0x000000071a157220 */ /* 0x080fe20000400000 */
[----:B------:R-:W-:Y:S01]  /*3770*/  LEA.HI.X R13, R58, UR9, R23, 0x2, P6 ;  /* 0x000000093a0d7c11 */ /* 0x000fe2000b0f1417 */
[C---:B------:R-:W-:Y:S01]  /*3780*/  IMAD.SHL.U32 R57, R66.reuse, 0x20, RZ ;  /* 0x0000002042397824 */ /* 0x040fe200078e00ff */
[-C--:B------:R-:W-:Y:S01]  /*3790*/  LEA R14, P6, R66, R12.reuse, 0x2 ;  /* 0x0000000c420e7211 */ /* 0x080fe200078c10ff */
[----:B------:R-:W-:Y:S01]  /*37a0*/  FMUL R27, R27, R7 ;  /* 0x000000071b1b7220 */ /* 0x000fe20000400000 */
[----:B------:R-:W-:Y:S01]  /*37b0*/  ISETP.GT.AND P5, PT, R10, 0x8, P5 ;  /* 0x000000080a00780c */ /* 0x000fe20002fa4270 */
[----:B------:R0:W-:Y:S01]  /*37c0*/  @P4 STG.E desc[UR14][R12.64], R17 ;  /* 0x000000110c004986 */ /* 0x0001e2000c10190e */
[--C-:B------:R-:W-:Y:S01]  /*37d0*/  LEA.HI.X R15, R66, R13, R67.reuse, 0x2, P6 ;  /* 0x0000000d420f7211 */ /* 0x100fe200030f1443 */
[-C--:B------:R-:W-:Y:S01]  /*37e0*/  FMUL R23, R28, R7.reuse ;  /* 0x000000071c177220 */ /* 0x080fe20000400000 */
[----:B------:R-:W-:Y:S01]  /*37f0*/  ISETP.GT.AND P4, PT, R11, 0x8, PT ;  /* 0x000000080b00780c */ /* 0x000fe20003f84270 */
[-C--:B------:R-:W-:Y:S01]  /*3800*/  FMUL R29, R29, R7.reuse ;  /* 0x000000071d1d7220 */ /* 0x080fe20000400000 */
[----:B------:R-:W-:Y:S01]  /*3810*/  SHF.L.U64.HI R67, R66, 0x5, R67 ;  /* 0x0000000542437819 */ /* 0x000fe20000010243 */
[----:B------:R1:W-:Y:S01]  /*3820*/  @P2 STG.E desc[UR14][R14.64], R25 ;  /* 0x000000190e002986 */ /* 0x0003e2000c10190e */
[C---:B------:R-:W-:Y:S01]  /*3830*/  ISETP.GT.AND P6, PT, R10.reuse, RZ, P4 ;  /* 0x000000ff0a00720c */ /* 0x040fe200027c4270 */
[-C--:B------:R-:W-:Y:S01]  /*3840*/  FMUL R31, R31, R7.reuse ;  /* 0x000000071f1f7220 */ /* 0x080fe20000400000 */
[----:B------:R-:W-:Y:S01]  /*3850*/  ISETP.GT.AND P2, PT, R11, 0x9, PT ;  /* 0x000000090b00780c */ /* 0x000fe20003f44270 */
[----:B------:R2:W-:Y:S01]  /*3860*/  @P1 STG.E desc[UR14][R12.64+0x20], R21 ;  /* 0x000020150c001986 */ /* 0x0005e2000c10190e */
[----:B------:R-:W-:Y:S01]  /*3870*/  IADD3 R16, P1, R57, R12, RZ ;  /* 0x0000000c39107210 */ /* 0x000fe20007f3e0ff */
[-C--:B------:R-:W-:Y:S01]  /*3880*/  FMUL R33, R33, R7.reuse ;  /* 0x0000000721217220 */ /* 0x080fe20000400000 */
[C---:B------:R-:W-:Y:S01]  /*3890*/  ISETP.GT.AND P4, PT, R10.reuse, 0x8, P4 ;  /* 0x000000080a00780c */ /* 0x040fe20002784270 */
[----:B------:R3:W-:Y:S01]  /*38a0*/  @P5 STG.E desc[UR14][R14.64+0x20], R27 ;  /* 0x0000201b0e005986 */ /* 0x0007e2000c10190e */
[----:B------:R-:W-:Y:S01]  /*38b0*/  IADD3 R18, P5, R57, R14, RZ ;  /* 0x0000000e39127210 */ /* 0x000fe20007fbe0ff */
[C---:B0-----:R-:W-:Y:S01]  /*38c0*/  IMAD.X R17, R67.reuse, 0x1, R13, P1 ;  /* 0x0000000143117824 */ /* 0x041fe200008e060d */
[----:B------:R-:W-:Y:S01]  /*38d0*/  ISETP.GT.AND P1, PT, R10, RZ, P2 ;  /* 0x000000ff0a00720c */ /* 0x000fe20001724270 */
[-C--:B-1----:R-:W-:Y:S01]  /*38e0*/  FMUL R25, R30, R7.reuse ;  /* 0x000000071e197220 */ /* 0x082fe20000400000 */
[----:B------:R-:W-:Y:S01]  /*38f0*/  ISETP.GT.AND P2, PT, R10, 0x8, P2 ;  /* 0x000000080a00780c */ /* 0x000fe20001744270 */
[----:B------:R-:W-:Y:S01]  /*3900*/  IMAD.X R19, R67, 0x1, R15, P5 ;  /* 0x0000000143137824 */ /* 0x000fe200028e060f */
[----:B------:R0:W-:Y:S01]  /*3910*/  @P6 STG.E desc[UR14][R16.64], R23 ;  /* 0x0000001710006986 */ /* 0x0001e2000c10190e */
[----:B------:R-:W-:Y:S01]  /*3920*/  IADD3 R59, P6, R57, 0x20, RZ ;  /* 0x00000020393b7810 */ /* 0x000fe20007fde0ff */
[-C--:B------:R-:W-:Y:S01]  /*3930*/  FMUL R35, R35, R7.reuse ;  /* 0x0000000723237220 */ /* 0x080fe20000400000 */
[-C--:B------:R-:W-:Y:S01]  /*3940*/  FMUL R37, R37, R7.reuse ;  /* 0x0000000725257220 */ /* 0x080fe20000400000 */
[-C--:B------:R-:W-:Y:S01]  /*3950*/  FMUL R39, R39, R7.reuse ;  /* 0x0000000727277220 */ /* 0x080fe20000400000 */
[----:B--2---:R-:W-:Y:S01]  /*3960*/  IADD3 R12, P5, R59, R12, RZ ;  /* 0x0000000c3b0c7210 */ /* 0x004fe20007fbe0ff */
[----:B------:R-:W-:Y:S01]  /*3970*/  IMAD.X R61, RZ, RZ, R67, P6 ;  /* 0x000000ffff3d7224 */ /* 0x000fe200030e0643 */
[----:B------:R-:W-:Y:S01]  /*3980*/  IADD3 R20, P6, R57, R16, RZ ;  /* 0x0000001039147210 */ /* 0x000fe20007fde0ff */
[-C--:B---3--:R-:W-:Y:S01]  /*3990*/  FMUL R27, R32, R7.reuse ;  /* 0x00000007201b7220 */ /* 0x088fe20000400000 */
[----:B------:R-:W-:Y:S01]  /*39a0*/  @P1 STG.E desc[UR14][R18.64], R29 ;  /* 0x0000001d12001986 */ /* 0x000fe2000c10190e */
[----:B------:R-:W-:Y:S01]  /*39b0*/  IMAD.X R13, R61, 0x1, R13, P5 ;  /* 0x000000013d0d7824 */ /* 0x000fe200028e060d */
[----:B------:R-:W-:Y:S01]  /*39c0*/  IADD3 R14, P5, R59, R14, RZ ;  /* 0x0000000e3b0e7210 */ /* 0x000fe20007fbe0ff */
[----:B------:R-:W-:Y:S01]  /*39d0*/  IMAD.X R21, R67, 0x1, R17, P6 ;  /* 0x0000000143157824 */ /* 0x000fe200030e0611 */
[----:B------:R-:W-:Y:S01]  /*39e0*/  ISETP.GT.AND P1, PT, R11, 0x10, PT ;  /* 0x000000100b00780c */ /* 0x000fe20003f24270 */
[-C--:B------:R-:W-:Y:S01]  /*39f0*/  FMUL R41, R41, R7.reuse ;  /* 0x0000000729297220 */ /* 0x080fe20000400000 */
[----:B------:R1:W-:Y:S01]  /*3a00*/  @P4 STG.E desc[UR14][R12.64], R25 ;  /* 0x000000190c004986 */ /* 0x0003e2000c10190e */
[----:B------:R-:W-:Y:S01]  /*3a10*/  IMAD.X R15, R61, 0x1, R15, P5 ;  /* 0x000000013d0f7824 */ /* 0x000fe200028e060f */
[C---:B------:R-:W-:Y:S01]  /*3a20*/  ISETP.GT.AND P5, PT, R10.reuse, RZ, P1 ;  /* 0x000000ff0a00720c */ /* 0x040fe20000fa4270 */
[-C--:B------:R-:W-:Y:S01]  /*3a30*/  FMUL R43, R43, R7.reuse ;  /* 0x000000072b2b7220 */ /* 0x080fe20000400000 */
[----:B------:R-:W-:Y:S01]  /*3a40*/  ISETP.GT.AND P4, PT, R11, 0x11, PT ;  /* 0x000000110b00780c */ /* 0x000fe20003f84270 */
[-C--:B------:R-:W-:Y:S01]  /*3a50*/  FMUL R45, R45, R7.reuse ;  /* 0x000000072d2d7220 */ /* 0x080fe20000400000 */
[----:B------:R2:W-:Y:S01]  /*3a60*/  @P2 STG.E desc[UR14][R14.64], R31 ;  /* 0x0000001f0e002986 */ /* 0x0005e2000c10190e */
[----:B------:R-:W-:Y:S01]  /*3a70*/  IADD3 R22, P6, R57, R18, RZ ;  /* 0x0000001239167210 */ /* 0x000fe20007fde0ff */
[-C--:B------:R-:W-:Y:S01]  /*3a80*/  FMUL R47, R47, R7.reuse ;  /* 0x000000072f2f7220 */ /* 0x080fe20000400000 */
[C---:B------:R-:W-:Y:S01]  /*3a90*/  ISETP.GT.AND P2, PT, R10.reuse, RZ, P4 ;  /* 0x000000ff0a00720c */ /* 0x040fe20002744270 */
[-C--:B------:R-:W-:Y:S01]  /*3aa0*/  FMUL R49, R49, R7.reuse ;  /* 0x0000000731317220 */ /* 0x080fe20000400000 */
[C---:B------:R-:W-:Y:S01]  /*3ab0*/  ISETP.GT.AND P1, PT, R10.reuse, 0x8, P1 ;  /* 0x000000080a00780c */ /* 0x040fe20000f24270 */
[----:B0-----:R-:W-:Y:S01]  /*3ac0*/  IMAD.X R23, R67, 0x1, R19, P6 ;  /* 0x0000000143177824 */ /* 0x001fe200030e0613 */
[----:B------:R-:W-:Y:S01]  /*3ad0*/  ISETP.GT.AND P4, PT, R10, 0x8, P4 ;  /* 0x000000080a00780c */ /* 0x000fe20002784270 */
[-C--:B-1----:R-:W-:Y:S01]  /*3ae0*/  FMUL R25, R34, R7.reuse ;  /* 0x0000000722197220 */ /* 0x082fe20000400000 */
[----:B------:R0:W-:Y:S01]  /*3af0*/  @P5 STG.E desc[UR14][R20.64], R27 ;  /* 0x0000001b14005986 */ /* 0x0001e2000c10190e */
[----:B------:R-:W-:Y:S01]  /*3b00*/  IADD3 R12, P5, R59, R16, RZ ;  /* 0x000000103b0c7210 */ /* 0x000fe20007fbe0ff */
[-C--:B------:R-:W-:Y:S01]  /*3b10*/  FMUL R51, R51, R7.reuse ;  /* 0x0000000733337220 */ /* 0x080fe20000400000 */
[----:B------:R-:W-:Y:S01]  /*3b20*/  IADD3 R16, P6, R57, R20, RZ ;  /* 0x0000001439107210 */ /* 0x000fe20007fde0ff */
[-C--:B------:R-:W-:Y:S01]  /*3b30*/  FMUL R53, R53, R7.reuse ;  /* 0x0000000735357220 */ /* 0x080fe20000400000 */
[-C--:B------:R-:W-:Y:S01]  /*3b40*/  FMUL R55, R55, R7.reuse ;  /* 0x0000000737377220 */ /* 0x080fe20000400000 */
[----:B------:R-:W-:Y:S01]  /*3b50*/  IMAD.X R13, R61, 0x1, R17, P5 ;  /* 0x000000013d0d7824 */ /* 0x000fe200028e0611 */
[----:B--2---:R-:W-:Y:S01]  /*3b60*/  IADD3 R14, P5, R59, R18, RZ ;  /* 0x000000123b0e7210 */ /* 0x004fe20007fbe0ff */
[----:B------:R-:W-:Y:S01]  /*3b70*/  @P2 STG.E desc[UR14][R22.64], R33 ;  /* 0x0000002116002986 */ /* 0x000fe2000c10190e */
[----:B------:R-:W-:Y:S01]  /*3b80*/  ISETP.GT.AND P2, PT, R11, 0x18, PT ;  /* 0x000000180b00780c */ /* 0x000fe20003f44270 */
[----:B------:R-:W-:Y:S01]  /*3b90*/  IMAD.X R17, R67, 0x1, R21, P6 ;  /* 0x0000000143117824 */ /* 0x000fe200030e0615 */
[----:B------:R-:W-:Y:S01]  /*3ba0*/  IADD3 R18, P6, R57, R22, RZ ;  /* 0x0000001639127210 */ /* 0x000fe20007fde0ff */
[----:B------:R-:W-:Y:S01]  /*3bb0*/  IMAD.X R15, R61, 0x1, R19, P5 ;  /* 0x000000013d0f7824 */ /* 0x000fe200028e0613 */
[----:B------:R-:W-:Y:S01]  /*3bc0*/  ISETP.GT.AND P5, PT, R10, RZ, P2 ;  /* 0x000000ff0a00720c */ /* 0x000fe200017a4270 */
[----:B------:R1:W-:Y:S01]  /*3bd0*/  @P1 STG.E desc[UR14][R12.64], R25 ;  /* 0x000000190c001986 */ /* 0x0003e2000c10190e */
[----:B------:R-:W-:Y:S01]  /*3be0*/  ISETP.GT.AND P1, PT, R11, 0x19, PT ;  /* 0x000000190b00780c */ /* 0x000fe20003f24270 */
[----:B0-----:R-:W-:Y:S01]  /*3bf0*/  FMUL R27, R36, R7 ;  /* 0x00000007241b7220 */ /* 0x001fe20000400000 */
[C---:B------:R-:W-:Y:S01]  /*3c00*/  ISETP.GT.AND P2, PT, R10.reuse, 0x8, P2 ;  /* 0x000000080a00780c */ /* 0x040fe20001744270 */
[----:B------:R0:W-:Y:S01]  /*3c10*/  @P4 STG.E desc[UR14][R14.64], R35 ;  /* 0x000000230e004986 */ /* 0x0001e2000c10190e */
[C---:B------:R-:W-:Y:S01]  /*3c20*/  ISETP.GT.AND P4, PT, R10.reuse, RZ, P1 ;  /* 0x000000ff0a00720c */ /* 0x040fe20000f84270 */
[----:B------:R-:W-:Y:S01]  /*3c30*/  IMAD.X R19, R67, 0x1, R23, P6 ;  /* 0x0000000143137824 */ /* 0x000fe200030e0617 */
[----:B------:R-:W-:-:S05]  /*3c40*/  ISETP.GT.AND P1, PT, R10, 0x8, P1 ;  /* 0x000000080a00780c */ /* 0x000fca0000f24270 */
[----:B------:R2:W-:Y:S01]  /*3c50*/  @P5 STG.E desc[UR14][R16.64], R27 ;  /* 0x0000001b10005986 */ /* 0x0005e2000c10190e */
[----:B-1----:R-:W-:Y:S01]  /*3c60*/  IADD3 R12, P5, R59, R20, RZ ;  /* 0x000000143b0c7210 */ /* 0x002fe20007fbe0ff */
[----:B------:R-:W-:Y:S01]  /*3c70*/  FMUL R25, R38, R7 ;  /* 0x0000000726197220 */ /* 0x000fe20000400000 */
[----:B------:R-:W-:-:S03]  /*3c80*/  IADD3 R20, P6, R57, R16, RZ ;  /* 0x0000001039147210 */ /* 0x000fc60007fde0ff */
[----:B------:R-:W-:Y:S01]  /*3c90*/  IMAD.X R13, R61, 0x1, R21, P5 ;  /* 0x000000013d0d7824 */ /* 0x000fe200028e0615 */
[----:B0-----:R-:W-:Y:S01]  /*3ca0*/  IADD3 R14, P5, R59, R22, RZ ;  /* 0x000000163b0e7210 */ /* 0x001fe20007fbe0ff */
        /* <DEDUP_REMOVED lines=8> */
[----:B--2---:R-:W-:Y:S01]  /*3d30*/  FMUL R27, R40, R7 ;  /* 0x00000007281b7220 */ /* 0x004fe20000400000 */
[C---:B------:R-:W-:Y:S01]  /*3d40*/  ISETP.GT.AND P4, PT, R10.reuse, 0x8, P4 ;  /* 0x000000080a00780c */ /* 0x040fe20002784270 */
[----:B------:R1:W-:Y:S01]  /*3d50*/  @P1 STG.E desc[UR14][R14.64], R39 ;  /* 0x000000270e001986 */ /* 0x0003e2000c10190e */
[C---:B------:R-:W-:Y:S01]  /*3d60*/  ISETP.GT.AND P1, PT, R10.reuse, RZ, P2 ;  /* 0x000000ff0a00720c */ /* 0x040fe20001724270 */
[----:B------:R-:W-:Y:S01]  /*3d70*/  IMAD.X R23, R67, 0x1, R19, P6 ;  /* 0x0000000143177824 */ /* 0x000fe200030e0613 */
[----:B------:R-:W-:-:S05]  /*3d80*/  ISETP.GT.AND P2, PT, R10, 0x8, P2 ;  /* 0x000000080a00780c */ /* 0x000fca0001744270 */
[----:B------:R2:W-:Y:S01]  /*3d90*/  @P5 STG.E desc[UR14][R20.64], R27 ;  /* 0x0000001b14005986 */ /* 0x0005e2000c10190e */
[----:B0-----:R-:W-:Y:S01]  /*3da0*/  IADD3 R12, P5, R59, R16, RZ ;  /* 0x000000103b0c7210 */ /* 0x001fe20007fbe0ff */
[----:B------:R-:W-:Y:S01]  /*3db0*/  FMUL R25, R42, R7 ;  /* 0x000000072a197220 */ /* 0x000fe20000400000 */
[----:B------:R-:W-:-:S03]  /*3dc0*/  IADD3 R16, P6, R57, R20, RZ ;  /* 0x0000001439107210 */ /* 0x000fc60007fde0ff */
[----:B------:R-:W-:Y:S01]  /*3dd0*/  IMAD.X R13, R61, 0x1, R17, P5 ;  /* 0x000000013d0d7824 */ /* 0x000fe200028e0611 */
[----:B-1----:R-:W-:Y:S01]  /*3de0*/  IADD3 R14, P5, R59, R18, RZ ;  /* 0x000000123b0e7210 */ /* 0x002fe20007fbe0ff */
        /* <DEDUP_REMOVED lines=9> */
[----:B------:R-:W-:Y:S01]  /*3e80*/  IMAD.X R19, R67, 0x1, R23, P6 ;  /* 0x0000000143137824 */ /* 0x000fe200030e0617 */
[----:B------:R1:W-:Y:S01]  /*3e90*/  @P2 STG.E desc[UR14][R14.64], R43 ;  /* 0x0000002b0e002986 */ /* 0x0003e2000c10190e */
[----:B------:R-:W-:-:S02]  /*3ea0*/  ISETP.GT.AND P2, PT, R10, RZ, P4 ;  /* 0x000000ff0a00720c */ /* 0x000fc40002744270 */
[C---:B------:R-:W-:Y:S02]  /*3eb0*/  ISETP.GT.AND P1, PT, R10.reuse, 0x8, P1 ;  /* 0x000000080a00780c */ /* 0x040fe40000f24270 */
[----:B------:R-:W-:-:S03]  /*3ec0*/  ISETP.GT.AND P4, PT, R10, 0x8, P4 ;  /* 0x000000080a00780c */ /* 0x000fc60002784270 */
        /* <DEDUP_REMOVED lines=21> */
[C---:B0-----:R-:W-:Y:S01]  /*4020*/  IADD3 R12, P5, R59.reuse, R16, RZ ;  /* 0x000000103b0c7210 */ /* 0x041fe20007fbe0ff */
[----:B------:R-:W-:Y:S01]  /*4030*/  FMUL R25, R50, R7 ;  /* 0x0000000732197220 */ /* 0x000fe20000400000 */
[----:B-1----:R-:W-:-:S03]  /*4040*/  IADD3 R14, P6, R59, R18, RZ ;  /* 0x000000123b0e7210 */ /* 0x002fc60007fde0ff */
[----:B------:R-:W-:Y:S01]  /*4050*/  IMAD.X R13, R61, 0x1, R17, P5 ;  /* 0x000000013d0d7824 */ /* 0x000fe200028e0611 */
[----:B------:R-:W-:Y:S01]  /*4060*/  @P4 STG.E desc[UR14][R22.64], R49 ;  /* 0x0000003116004986 */ /* 0x000fe2000c10190e */
[----:B------:R-:W-:Y:S01]  /*4070*/  ISETP.GT.AND P4, PT, R11, 0x38, PT ;  /* 0x000000380b00780c */ /* 0x000fe20003f84270 */
[----:B------:R-:W-:Y:S01]  /*4080*/  IMAD.X R15, R61, 0x1, R19, P6 ;  /* 0x000000013d0f7824 */ /* 0x000fe200030e0613 */
[----:B------:R-:W-:Y:S01]  /*4090*/  ISETP.GT.AND P5, PT, R11, 0x39, PT ;  /* 0x000000390b00780c */ /* 0x000fe20003fa4270 */
[----:B------:R0:W-:Y:S01]  /*40a0*/  @P2 STG.E desc[UR14][R12.64], R25 ;  /* 0x000000190c002986 */ /* 0x0001e2000c10190e */
[-C--:B------:R-:W-:Y:S02]  /*40b0*/  IADD3 R16, P2, R57, R20.reuse, RZ ;  /* 0x0000001439107210 */ /* 0x080fe40007f5e0ff */
[----:B--2---:R-:W-:Y:S01]  /*40c0*/  IADD3 R20, P6, R59, R20, RZ ;  /* 0x000000143b147210 */ /* 0x004fe20007fde0ff */
[----:B------:R1:W-:Y:S01]  /*40d0*/  @P1 STG.E desc[UR14][R14.64], R51 ;  /* 0x000000330e001986 */ /* 0x0003e2000c10190e */
[C---:B------:R-:W-:Y:S01]  /*40e0*/  ISETP.GT.AND P1, PT, R10.reuse, RZ, P4 ;  /* 0x000000ff0a00720c */ /* 0x040fe20002724270 */
[--C-:B------:R-:W-:Y:S01]  /*40f0*/  IMAD.X R17, R67, 0x1, R21.reuse, P2 ;  /* 0x0000000143117824 */ /* 0x100fe200010e0615 */
[----:B------:R-:W-:Y:S01]  /*4100*/  ISETP.GT.AND P2, PT, R10, RZ, P5 ;  /* 0x000000ff0a00720c */ /* 0x000fe20002f44270 */
[----:B------:R-:W-:Y:S01]  /*4110*/  IMAD.X R21, R61, 0x1, R21, P6 ;  /* 0x000000013d157824 */ /* 0x000fe200030e0615 */
[----:B------:R-:W-:-:S02]  /*4120*/  IADD3 R18, P6, R57, R22, RZ ;  /* 0x0000001639127210 */ /* 0x000fc40007fde0ff */
[----:B------:R-:W-:Y:S01]  /*4130*/  ISETP.GT.AND P4, PT, R10, 0x8, P4 ;  /* 0x000000080a00780c */ /* 0x000fe20002784270 */
[-C--:B0-----:R-:W-:Y:S01]  /*4140*/  FMUL R13, R52, R7.reuse ;  /* 0x00000007340d7220 */ /* 0x081fe20000400000 */
[----:B------:R-:W-:Y:S01]  /*4150*/  ISETP.GT.AND P5, PT, R10, 0x8, P5 ;  /* 0x000000080a00780c */ /* 0x000fe20002fa4270 */
[--C-:B------:R-:W-:Y:S01]  /*4160*/  IMAD.X R19, R67, 0x1, R23.reuse, P6 ;  /* 0x0000000143137824 */ /* 0x100fe200030e0617 */
[----:B------:R-:W-:Y:S01]  /*4170*/  IADD3 R10, P6, R59, R22, RZ ;  /* 0x000000163b0a7210 */ /* 0x000fe20007fde0ff */
[----:B-1----:R-:W-:Y:S02]  /*4180*/  FMUL R15, R54, R7 ;  /* 0x00000007360f7220 */ /* 0x002fe40000400000 */
[----:B------:R0:W-:Y:S02]  /*4190*/  @P1 STG.E desc[UR14][R16.64], R13 ;  /* 0x0000000d10001986 */ /* 0x0001e4000c10190e */
[----:B------:R-:W-:Y:S02]  /*41a0*/  IMAD.X R11, R61, 0x1, R23, P6 ;  /* 0x000000013d0b7824 */ /* 0x000fe400030e0617 */
[----:B------:R0:W-:Y:S04]  /*41b0*/  @P2 STG.E desc[UR14][R18.64], R53 ;  /* 0x0000003512002986 */ /* 0x0001e8000c10190e */
[----:B------:R0:W-:Y:S04]  /*41c0*/  @P4 STG.E desc[UR14][R20.64], R15 ;  /* 0x0000000f14004986 */ /* 0x0001e8000c10190e */
[----:B------:R0:W-:Y:S02]  /*41d0*/  @P5 STG.E desc[UR14][R10.64], R55 ;  /* 0x000000370a005986 */ /* 0x0001e4000c10190e */
.L_x_85:
[----:B------:R-:W-:Y:S05]  /*41e0*/  BSYNC B0 ;  /* 0x0000000000007941 */ /* 0x000fea0003800000 */
.L_x_25:
[----:B------:R-:W-:Y:S01]  /*41f0*/  ULDC UR8, c[0x0][0xc] ;  /* 0x0000030000087ab9 */ /* 0x000fe20000000800 */
[----:B------:R-:W-:Y:S01]  /*4200*/  ULDC UR9, c[0x0][0x10] ;  /* 0x0000040000097ab9 */ /* 0x000fe20000000800 */
[----:B0-----:R-:W0:Y:S01]  /*4210*/  LDC R11, c[0x0][0x14] ;  /* 0x00000500ff0b7b82 */ /* 0x001e220000000800 */
[----:B------:R-:W-:Y:S01]  /*4220*/  UIMAD.WIDE.U32 UR8, UR8, UR9, URZ ;  /* 0x00000009080872a5 */ /* 0x000fe2000f8e003f */
[----:B------:R-:W-:Y:S01]  /*4230*/  PRMT R10, RZ, 0x7610, R10 ;  /* 0x00007610ff0a7816 */ /* 0x000fe2000000000a */
[----:B----4-:R-:W-:Y:S02]  /*4240*/  IMAD.MOV.U32 R18, RZ, RZ, -0x1 ;  /* 0xffffffffff127424 */ /* 0x010fe400078e00ff */
[----:B------:R-:W-:Y:S02]  /*4250*/  IMAD.MOV.U32 R12, RZ, RZ, -0x1 ;  /* 0xffffffffff0c7424 */ /* 0x000fe400078e00ff */
[----:B0-----:R-:W-:-:S04]  /*4260*/  IMAD.WIDE.U32 R4, R11, UR8, R4 ;  /* 0x000000080b047c25 */ /* 0x001fc8000f8e0004 */
[----:B------:R-:W-:Y:S01]  /*4270*/  IMAD R11, R11, UR9, RZ ;  /* 0x000000090b0b7c24 */ /* 0x000fe2000f8e02ff */
[----:B------:R-:W-:Y:S02]  /*4280*/  ULDC.64 UR8, c[0x0][0x750] ;  /* 0x0001d40000087ab9 */ /* 0x000fe40000000a00 */
[----:B------:R-:W-:Y:S01]  /*4290*/  ISETP.GE.U32.AND P1, PT, R4, UR8, PT ;  /* 0x0000000804007c0c */ /* 0x000fe2000bf26070 */
[----:B------:R-:W-:-:S05]  /*42a0*/  IMAD.IADD R5, R5, 0x1, R11 ;  /* 0x0000000105057824 */ /* 0x000fca00078e020b */
[----:B------:R-:W-:-:S13]  /*42b0*/  ISETP.GE.U32.AND.EX P1, PT, R5, UR9, PT, P1 ;  /* 0x0000000905007c0c */ /* 0x000fda000bf26110 */
[----:B------:R-:W-:Y:S05]  /*42c0*/  @P1 BRA `(.L_x_86) ;  /* 0x0000000400641947 */ /* 0x000fea0003800000 */
[----:B--2---:R-:W0:Y:S01]  /*42d0*/  S2R R22, SR_CTAID.X ;  /* 0x0000000000167919 */ /* 0x004e220000002500 */
[----:B---3--:R-:W2:Y:S01]  /*42e0*/  LDC.64 R16, c[0x0][0x728] ;  /* 0x0001ca00ff107b82 */ /* 0x008ea20000000a00 */
[----:B------:R-:W-:Y:S01]  /*42f0*/  ULDC UR7, c[0x0][0x150] ;  /* 0x0000540000077ab9 */ /* 0x000fe20000000800 */
[----:B------:R-:W-:Y:S01]  /*4300*/  IMAD.MOV.U32 R14, RZ, RZ, R4 ;  /* 0x000000ffff0e7224 */ /* 0x000fe200078e0004 */
[----:B------:R-:W3:Y:S01]  /*4310*/  S2R R24, SR_CTAID.Y ;  /* 0x0000000000187919 */ /* 0x000ee20000002600 */
[----:B------:R-:W-:-:S04]  /*4320*/  IMAD.MOV.U32 R15, RZ, RZ, R5 ;  /* 0x000000ffff0f7224 */ /* 0x000fc800078e0005 */
[----:B------:R-:W4:Y:S08]  /*4330*/  LDC R25, c[0x0][0x144] ;  /* 0x00005100ff197b82 */ /* 0x000f300000000800 */
[----:B------:R-:W1:Y:S08]  /*4340*/  LDC R18, c[0x0][0x730] ;  /* 0x0001cc00ff127b82 */ /* 0x000e700000000800 */
[----:B------:R-:W1:Y:S01]  /*4350*/  LDC.64 R20, c[0x0][0x720] ;  /* 0x0001c800ff147b82 */ /* 0x000e620000000a00 */
[----:B--2---:R-:W-:-:S04]  /*4360*/  ISETP.NE.U32.AND P1, PT, R16, RZ, PT ;  /* 0x000000ff1000720c */ /* 0x004fc80003f25070 */
[----:B------:R-:W-:Y:S02]  /*4370*/  ISETP.NE.AND.EX P1, PT, R17, RZ, PT, P1 ;  /* 0x000000ff1100720c */ /* 0x000fe40003f25310 */
[----:B0-----:R-:W-:-:S05]  /*4380*/  I2FP.F32.U32 R9, R22 ;  /* 0x0000001600097245 */ /* 0x001fca0000201000 */
[----:B------:R-:W-:-:S04]  /*4390*/  FMUL R9, R9, UR7 ;  /* 0x0000000709097c20 */ /* 0x000fc80008400000 */
[----:B------:R0:W2:Y:S02]  /*43a0*/  F2I.U32.TRUNC.NTZ R23, R9 ;  /* 0x0000000900177305 */ /* 0x0000a4000020f000 */
[----:B---34-:R-:W-:Y:S05]  /*43b0*/  @!P1 BRA `(.L_x_87) ;  /* 0x0000000000289947 */ /* 0x018fea0003800000 */
[----:B0-----:R-:W0:Y:S02]  /*43c0*/  LDC R9, c[0x0][0x734] ;  /* 0x0001cd00ff097b82 */ /* 0x001e240000000800 */
        /* <DEDUP_REMOVED lines=9> */
.L_x_87:
[-CC-:B-1----:R-:W-:Y:S01]  /*4460*/  SHF.R.U64 R19, R14, R18.reuse, R15.reuse ;  /* 0x000000120e137219 */ /* 0x182fe2000000120f */
[----:B------:R-:W1:Y:S01]  /*4470*/  LDC.64 R32, c[0x0][0x740] ;  /* 0x0001d000ff207b82 */ /* 0x000e620000000a00 */
[----:B0-----:R-:W-:Y:S01]  /*4480*/  SHF.R.U32.HI R9, RZ, R18, R15 ;  /* 0x00000012ff097219 */ /* 0x001fe2000001160f */
[----:B--2---:R-:W-:Y:S01]  /*4490*/  IMAD.MOV R23, RZ, RZ, -R23 ;  /* 0x000000ffff177224 */ /* 0x004fe200078e0a17 */
[----:B------:R-:W-:Y:S01]  /*44a0*/  IADD3 R13, P1, RZ, -R19, RZ ;  /* 0x80000013ff0d7210 */ /* 0x000fe20007f3e0ff */
[----:B------:R-:W-:Y:S02]  /*44b0*/  ULDC UR7, c[0x0][0x154] ;  /* 0x0000550000077ab9 */ /* 0x000fe40000000800 */
[----:B------:R-:W-:Y:S02]  /*44c0*/  IMAD R28, R25, R23, R22 ;  /* 0x00000017191c7224 */ /* 0x000fe400078e0216 */
[----:B------:R-:W0:Y:S01]  /*44d0*/  LDC R14, c[0x0][0x718] ;  /* 0x0001c600ff0e7b82 */ /* 0x000e220000000800 */
[----:B------:R-:W-:-:S02]  /*44e0*/  IMAD.X R9, RZ, RZ, ~R9, P1 ;  /* 0x000000ffff097224 */ /* 0x000fc400008e0e09 */
[----:B------:R-:W-:-:S04]  /*44f0*/  IMAD.WIDE.U32 R10, R13, R20, R4 ;  /* 0x000000140d0a7225 */ /* 0x000fc800078e0004 */
[----:B------:R-:W-:Y:S01]  /*4500*/  IMAD R12, R9, R20, RZ ;  /* 0x00000014090c7224 */ /* 0x000fe200078e02ff */
[----:B------:R-:W2:Y:S03]  /*4510*/  LDC R26, c[0x0][0x708] ;  /* 0x0001c200ff1a7b82 */ /* 0x000ea60000000800 */
[----:B------:R-:W-:Y:S02]  /*4520*/  IMAD R9, R13, R21, R12 ;  /* 0x000000150d097224 */ /* 0x000fe400078e020c */
[----:B------:R-:W-:Y:S02]  /*4530*/  IMAD.MOV.U32 R13, RZ, RZ, 0x1 ;  /* 0x00000001ff0d7424 */ /* 0x000fe400078e00ff */
[----:B------:R-:W-:Y:S01]  /*4540*/  IMAD.IADD R9, R11, 0x1, R9 ;  /* 0x000000010b097824 */ /* 0x000fe200078e0209 */
[----:B------:R-:W3:Y:S01]  /*4550*/  LDC R30, c[0x0][0x758] ;  /* 0x0001d600ff1e7b82 */ /* 0x000ee20000000800 */
[----:B------:R-:W-:-:S02]  /*4560*/  I2FP.F32.U32 R11, R24 ;  /* 0x00000018000b7245 */ /* 0x000fc40000201000 */
[----:B-1----:R-:W-:-:S03]  /*4570*/  ISETP.NE.U32.AND P1, PT, R32, RZ, PT ;  /* 0x000000ff2000720c */ /* 0x002fc60003f25070 */
[----:B------:R-:W-:Y:S01]  /*4580*/  FMUL R12, R11, UR7 ;  /* 0x000000070b0c7c20 */ /* 0x000fe20008400000 */
[----:B------:R-:W-:Y:S01]  /*4590*/  ISETP.NE.AND.EX P1, PT, R33, RZ, PT, P1 ;  /* 0x000000ff2100720c */ /* 0x000fe20003f25310 */
[----:B------:R-:W1:Y:S01]  /*45a0*/  LDC R23, c[0x0][0x148] ;  /* 0x00005200ff177b82 */ /* 0x000e620000000800 */
[-CC-:B0-----:R-:W-:Y:S01]  /*45b0*/  SHF.R.U64 R18, R10, R14.reuse, R9.reuse ;  /* 0x0000000e0a127219 */ /* 0x181fe20000001209 */
[----:B------:R0:W4:Y:S01]  /*45c0*/  F2I.U32.TRUNC.NTZ R20, R12 ;  /* 0x0000000c00147305 */ /* 0x000122000020f000 */
[----:B------:R-:W-:Y:S01]  /*45d0*/  SHF.R.U32.HI R9, RZ, R14, R9 ;  /* 0x0000000eff097219 */ /* 0x000fe20000011609 */
[----:B------:R-:W-:-:S04]  /*45e0*/  IMAD.MOV.U32 R11, RZ, RZ, -0x1 ;  /* 0xffffffffff0b7424 */ /* 0x000fc800078e00ff */
[----:B------:R-:W0:Y:S01]  /*45f0*/  LDC R22, c[0x0][0x700] ;  /* 0x0001c000ff167b82 */ /* 0x000e220000000800 */
[-CC-:B--2---:R-:W-:Y:S02]  /*4600*/  SHF.R.U64 R16, R18, R26.reuse, R9.reuse ;  /* 0x0000001a12107219 */ /* 0x184fe40000001209 */
[----:B------:R-:W-:-:S05]  /*4610*/  SHF.R.U32.HI R9, RZ, R26, R9 ;  /* 0x0000001aff097219 */ /* 0x000fca0000011609 */
[----:B------:R-:W2:Y:S01]  /*4620*/  LDC R27, c[0x0][0x748] ;  /* 0x0001d200ff1b7b82 */ /* 0x000ea20000000800 */
[-C--:B---3--:R-:W-:Y:S02]  /*4630*/  SHF.L.U32 R10, R11, R30.reuse, RZ ;  /* 0x0000001e0b0a7219 */ /* 0x088fe400000006ff */
[-CC-:B------:R-:W-:Y:S02]  /*4640*/  SHF.R.U64 R21, R16, R30.reuse, R9.reuse ;  /* 0x0000001e10157219 */ /* 0x180fe40000001209 */
[----:B------:R-:W-:Y:S02]  /*4650*/  SHF.R.U32.HI R11, RZ, R30, R9 ;  /* 0x0000001eff0b7219 */ /* 0x000fe40000011609 */
[----:B------:R-:W-:Y:S01]  /*4660*/  LOP3.LUT R25, RZ, R10, RZ, 0x33, !PT ;  /* 0x0000000aff197212 */ /* 0x000fe200078e33ff */
[----:B------:R-:W3:Y:S01]  /*4670*/  LDC R29, c[0x0][0x738] ;  /* 0x0001ce00ff1d7b82 */ /* 0x000ee20000000800 */
[----:B------:R-:W-:Y:S01]  /*4680*/  SHF.L.U32 R30, R13, R30, RZ ;  /* 0x0000001e0d1e7219 */ /* 0x000fe200000006ff */
[----:B------:R-:W-:-:S06]  /*4690*/  IMAD.MOV.U32 R10, RZ, RZ, R21 ;  /* 0x000000ffff0a7224 */ /* 0x000fcc00078e0015 */
[----:B------:R-:W0:Y:S01]  /*46a0*/  LDC R31, c[0x0][0x710] ;  /* 0x0001c400ff1f7b82 */ /* 0x000e220000000800 */
[----:B----4-:R-:W-:Y:S05]  /*46b0*/  @!P1 BRA `(.L_x_88) ;  /* 0x0000000000289947 */ /* 0x010fea0003800000 */
[----:B------:R-:W4:Y:S02]  /*46c0*/  LDC R10, c[0x0][0x74c] ;  /* 0x0001d300ff0a7b82 */ /* 0x000f240000000800 */
[----:B----4-:R-:W-:-:S05]  /*46d0*/  IADD3 R9, P1, R21, R10, RZ ;  /* 0x0000000a15097210 */ /* 0x010fca0007f3e0ff */
[----:B------:R-:W-:-:S04]  /*46e0*/  IMAD.X R17, RZ, RZ, R11, P1 ;  /* 0x000000ffff117224 */ /* 0x000fc800008e060b */
[----:B------:R-:W-:-:S04]  /*46f0*/  IMAD.WIDE.U32 R10, R17, R32, RZ ;  /* 0x00000020110a7225 */ /* 0x000fc800078e00ff */
[----:B0-----:R-:W-:-:S04]  /*4700*/  IMAD.WIDE.U32 R12, P1, R9, R33, R10 ;  /* 0x00000021090c7225 */ /* 0x001fc8000782000a */
[----:B------:R-:W-:-:S04]  /*4710*/  IMAD.WIDE.U32 R10, R9, R32, RZ ;  /* 0x00000020090a7225 */ /* 0x000fc800078e00ff */
[----:B------:R-:W-:Y:S01]  /*4720*/  IMAD.X R15, RZ, RZ, RZ, P1 ;  /* 0x000000ffff0f7224 */ /* 0x000fe200008e06ff */
[----:B------:R-:W-:Y:S01]  /*4730*/  IADD3 RZ, P1, R11, R12, RZ ;  /* 0x0000000c0bff7210 */ /* 0x000fe20007f3e0ff */
[----:B------:R-:W-:-:S04]  /*4740*/  IMAD.MOV.U32 R14, RZ, RZ, R13 ;  /* 0x000000ffff0e7224 */ /* 0x000fc800078e000d */
[----:B------:R-:W-:-:S08]  /*4750*/  IMAD.WIDE.U32.X R10, R17, R33, R14, P1 ;  /* 0x00000021110a7225 */ /* 0x000fd000008e040e */
.L_x_88:
[----:B--2---:R-:W-:Y:S01]  /*4760*/  SHF.R.U64 R9, R10, R27, R11 ;  /* 0x0000001b0a097219 */ /* 0x004fe2000000120b */
[----:B0-----:R-:W-:Y:S01]  /*4770*/  VIADD R11, R22, 0xffffffff ;  /* 0xffffffff160b7836 */ /* 0x001fe20000000000 */
[----:B------:R-:W-:Y:S01]  /*4780*/  LOP3.LUT R16, R16, R25, RZ, 0xc0, !PT ;  /* 0x0000001910107212 */ /* 0x000fe200078ec0ff */
[----:B------:R-:W-:Y:S02]  /*4790*/  IMAD.MOV R20, RZ, RZ, -R20 ;  /* 0x000000ffff147224 */ /* 0x000fe400078e0a14 */
[----:B------:R-:W-:Y:S01]  /*47a0*/  IMAD.MOV R10, RZ, RZ, -R9 ;  /* 0x000000ffff0a7224 */ /* 0x000fe200078e0a09 */
[----:B------:R-:W-:Y:S01]  /*47b0*/  LOP3.LUT R11, R18, R11, RZ, 0xc0, !PT ;  /* 0x0000000b120b7212 */ /* 0x000fe200078ec0ff */
[----:B-1----:R-:W-:Y:S02]  /*47c0*/  @P3 IMAD R28, R23, R20, R24 ;  /* 0x00000014171c3224 */ /* 0x002fe400078e0218 */
[----:B------:R-:W-:Y:S02]  /*47d0*/  IMAD R9, R30, R9, R16 ;  /* 0x000000091e097224 */ /* 0x000fe400078e0210 */
[----:B---3--:R-:W-:-:S02]  /*47e0*/  IMAD R10, R10, R29, R21 ;  /* 0x0000001d0a0a7224 */ /* 0x008fc400078e0215 */
[----:B------:R-:W-:Y:S02]  /*47f0*/  IMAD R9, R9, R31, R28 ;  /* 0x0000001f09097224 */ /* 0x000fe400078e021c */
[----:B------:R-:W-:Y:S02]  /*4800*/  IMAD R12, R10, R22, R11 ;  /* 0x000000160a0c7224 */ /* 0x000fe400078e020b */
[----:B------:R-:W-:-:S03]  /*4810*/  IMAD.MOV.U32 R13, RZ, RZ, 0x1 ;  /* 0x00000001ff0d7424 */ /* 0x000fc600078e00ff */
[----:B------:R-:W-:Y:S02]  /*4820*/  SEL R18, R12, R9, !P3 ;  /* 0x000000090c127207 */ /* 0x000fe40005800000 */
[----:B------:R-:W-:Y:S01]  /*4830*/  SEL R9, R9, R12, !P3 ;  /* 0x0000000c09097207 */ /* 0x000fe20005800000 */
[----:B------:R-:W-:Y:S01]  /*4840*/  IMAD.MOV.U32 R12, RZ, RZ, R19 ;  /* 0x000000ffff0c7224 */ /* 0x000fe200078e0013 */
[----:B------:R-:W-:-:S07]  /*4850*/  PRMT R10, R13, 0x7610, R10 ;  /* 0x000076100d0a7816 */ /* 0x000fce000000000a */
.L_x_86:
[----:B------:R-:W-:Y:S01]  /*4860*/  LOP3.LUT P1, RZ, R10, 0xff, RZ, 0xc0, !PT ;  /* 0x000000ff0aff7812 */ /* 0x000fe2000782c0ff */
[----:B------:R-:W-:-:S12]  /*4870*/  IMAD.MOV.U32 R14, RZ, RZ, R9 ;  /* 0x000000ffff0e7224 */ /* 0x000fd800078e0009 */
[----:B------:R-:W-:Y:S05]  /*4880*/  @P1 BRA `(.L_x_89) ;  /* 0xffffffc8004c1947 */ /* 0x000fea000383ffff */
[----:B------:R-:W-:Y:S05]  /*4890*/  EXIT ;  /* 0x000000000000794d */ /* 0x000fea0003800000 */
.L_x_7:
[----:B0-----:R-:W-:Y:S01]  /*48a0*/  ULDC.64 UR4, c[0x0][0x750] ;  /* 0x0001d40000047ab9 */ /* 0x001fe20000000a00 */
        /* <DEDUP_REMOVED lines=25> */
.L_x_91:
[----:B------:R-:W0:Y:S01]  /*4a40*/  LDC.64 R28, c[0x0][0x740] ;  /* 0x0001d000ff1c7b82 */ /* 0x000e220000000a00 */
[-CC-:B------:R-:W-:Y:S01]  /*4a50*/  SHF.R.U64 R20, R16, R6.reuse, R17.reuse ;  /* 0x0000000610147219 */ /* 0x180fe20000001211 */
[----:B------:R-:W-:Y:S01]  /*4a60*/  IMAD.MOV.U32 R31, RZ, RZ, 0x1 ;  /* 0x00000001ff1f7424 */ /* 0x000fe200078e00ff */
[----:B------:R-:W-:Y:S02]  /*4a70*/  SHF.R.U32.HI R3, RZ, R6, R17 ;  /* 0x00000006ff037219 */ /* 0x000fe40000011611 */
[----:B------:R-:W-:-:S03]  /*4a80*/  IADD3 R15, P0, RZ, -R20, RZ ;  /* 0x80000014ff0f7210 */ /* 0x000fc60007f1e0ff */
[----:B------:R-:W1:Y:S02]  /*4a90*/  LDC R14, c[0x0][0x718] ;  /* 0x0001c600ff0e7b82 */ /* 0x000e640000000800 */
[----:B------:R-:W-:Y:S02]  /*4aa0*/  IMAD.X R3, RZ, RZ, ~R3, P0 ;  /* 0x000000ffff037224 */ /* 0x000fe400000e0e03 */
[----:B------:R-:W-:-:S04]  /*4ab0*/  IMAD.WIDE.U32 R12, R15, R24, R4 ;  /* 0x000000180f0c7225 */ /* 0x000fc800078e0004 */
[----:B------:R-:W2:Y:S01]  /*4ac0*/  LDC R16, c[0x0][0x708] ;  /* 0x0001c200ff107b82 */ /* 0x000ea20000000800 */
[----:B------:R-:W-:-:S04]  /*4ad0*/  IMAD R6, R3, R24, RZ ;  /* 0x0000001803067224 */ /* 0x000fc800078e02ff */
[----:B------:R-:W-:-:S03]  /*4ae0*/  IMAD R3, R15, R25, R6 ;  /* 0x000000190f037224 */ /* 0x000fc600078e0206 */
[----:B------:R-:W3:Y:S01]  /*4af0*/  LDC R26, c[0x0][0x758] ;  /* 0x0001d600ff1a7b82 */ /* 0x000ee20000000800 */
[----:B------:R-:W-:Y:S01]  /*4b00*/  IMAD.IADD R3, R13, 0x1, R3 ;  /* 0x000000010d037824 */ /* 0x000fe200078e0203 */
[----:B0-----:R-:W-:Y:S01]  /*4b10*/  ISETP.NE.U32.AND P0, PT, R28, RZ, PT ;  /* 0x000000ff1c00720c */ /* 0x001fe20003f05070 */
[----:B------:R-:W-:-:S03]  /*4b20*/  IMAD.MOV.U32 R13, RZ, RZ, -0x1 ;  /* 0xffffffffff0d7424 */ /* 0x000fc600078e00ff */
        /* <DEDUP_REMOVED lines=25> */
.L_x_92:
[----:B-1----:R-:W-:Y:S01]  /*4cc0*/  SHF.R.U64 R6, R12, R25, R13 ;  /* 0x000000190c067219 */ /* 0x002fe2000000120d */
[----:B0-----:R-:W-:Y:S01]  /*4cd0*/  VIADD R13, R24, 0xffffffff ;  /* 0xffffffff180d7836 */ /* 0x001fe20000000000 */
[----:B------:R-:W-:Y:S01]  /*4ce0*/  SHF.L.U32 R9, R31, R26, RZ ;  /* 0x0000001a1f097219 */ /* 0x000fe200000006ff */
[----:B------:R-:W-:Y:S01]  /*4cf0*/  @P3 IMAD R10, R11, R21, R8 ;  /* 0x000000150b0a3224 */ /* 0x000fe200078e0208 */
[----:B------:R-:W-:Y:S01]  /*4d00*/  LOP3.LUT R3, R22, R33, RZ, 0xc0, !PT ;  /* 0x0000002116037212 */ /* 0x000fe200078ec0ff */
[----:B------:R-:W-:Y:S01]  /*4d10*/  IMAD.MOV R12, RZ, RZ, -R6 ;  /* 0x000000ffff0c7224 */ /* 0x000fe200078e0a06 */
[----:B------:R-:W-:-:S03]  /*4d20*/  LOP3.LUT R18, R18, R13, RZ, 0xc0, !PT ;  /* 0x0000000d12127212 */ /* 0x000fc600078ec0ff */
[----:B------:R-:W-:Y:S02]  /*4d30*/  IMAD R9, R9, R6, R3 ;  /* 0x0000000609097224 */ /* 0x000fe400078e0203 */
[----:B--2---:R-:W-:Y:S02]  /*4d40*/  IMAD R3, R12, R27, R23 ;  /* 0x0000001b0c037224 */ /* 0x004fe400078e0217 */
[----:B------:R-:W-:Y:S02]  /*4d50*/  IMAD.MOV.U32 R6, RZ, RZ, 0x1 ;  /* 0x00000001ff067424 */ /* 0x000fe400078e00ff */
[----:B---3--:R-:W-:Y:S02]  /*4d60*/  IMAD R10, R9, R30, R10 ;  /* 0x0000001e090a7224 */ /* 0x008fe400078e020a */
[----:B------:R-:W-:Y:S01]  /*4d70*/  IMAD R19, R3, R24, R18 ;  /* 0x0000001803137224 */ /* 0x000fe200078e0212 */
[----:B------:R-:W-:-:S04]  /*4d80*/  PRMT R3, R6, 0x7610, R3 ;  /* 0x0000761006037816 */ /* 0x000fc80000000003 */
[----:B------:R-:W-:Y:S02]  /*4d90*/  SEL R6, R19, R10, !P3 ;  /* 0x0000000a13067207 */ /* 0x000fe40005800000 */
[----:B------:R-:W-:-:S07]  /*4da0*/  SEL R19, R10, R19, !P3 ;  /* 0x000000130a137207 */ /* 0x000fce0005800000 */
.L_x_90:
[----:B------:R-:W-:-:S08]  /*4db0*/  NOP ;  /* 0x0000000000007918 */ /* 0x000fd00000000000 */
[----:B------:R-:W0:-:S00]  /*4dc0*/  USETMAXREG.DEALLOC.CTAPOOL 0x28 ;  /* 0x00000028000079c8 */ /* 0x000e0000080e0500 */
[----:B0-----:R-:W-:-:S13]  /*4dd0*/  ISETP.NE.AND P0, PT, R7, RZ, PT ;  /* 0x000000ff0700720c */ /* 0x001fda0003f05270 */
[----:B------:R-:W-:Y:S05]  /*4de0*/  @P0 EXIT ;  /* 0x000000000000094d */ /* 0x000fea0003800000 */
[----:B------:R-:W-:Y:S01]  /*4df0*/  LOP3.LUT P0, RZ, R3, 0xff, RZ, 0xc0, !PT ;  /* 0x000000ff03ff7812 */ /* 0x000fe2000780c0ff */
[----:B------:R-:W-:Y:S02]  /*4e00*/  IMAD.MOV.U32 R3, RZ, RZ, 0x1 ;  /* 0x00000001ff037424 */ /* 0x000fe400078e00ff */
[----:B------:R-:W-:-:S10]  /*4e10*/  IMAD.MOV.U32 R10, RZ, RZ, RZ ;  /* 0x000000ffff0a7224 */ /* 0x000fd400078e00ff */
[----:B------:R-:W-:Y:S05]  /*4e20*/  @!P0 BRA `(.L_x_93) ;  /* 0x0000000c00a08947 */ /* 0x000fea0003800000 */
[----:B------:R-:W0:Y:S01]  /*4e30*/  LDC R3, c[0x0][0x28c] ;  /* 0x0000a300ff037b82 */ /* 0x000e220000000800 */
[----:B------:R-:W1:Y:S01]  /*4e40*/  S2R R17, SR_CgaCtaId ;  /* 0x0000000000117919 */ /* 0x000e620000008800 */
[----:B------:R-:W-:Y:S01]  /*4e50*/  ULDC UR5, c[0x0][0x758] ;  /* 0x0001d60000057ab9 */ /* 0x000fe20000000800 */
[----:B------:R-:W-:Y:S01]  /*4e60*/  UMOV UR7, 0xffffffff ;  /* 0xffffffff00077882 */ /* 0x000fe20000000000 */
[----:B------:R-:W-:Y:S01]  /*4e70*/  ULDC UR6, c[0x0][0xc] ;  /* 0x0000030000067ab9 */ /* 0x000fe20000000800 */
[----:B------:R-:W-:Y:S01]  /*4e80*/  USHF.L.U32 UR9, UR7, UR5, URZ ;  /* 0x0000000507097299 */ /* 0x000fe2000800063f */
[----:B------:R-:W-:Y:S01]  /*4e90*/  BSSY B0, `(.L_x_93) ;  /* 0x00000e1000007945 */ /* 0x000fe20003800000 */
[----:B------:R-:W-:Y:S01]  /*4ea0*/  UMOV UR8, 0x1 ;  /* 0x0000000100087882 */ /* 0x000fe20000000000 */
[----:B------:R-:W-:Y:S01]  /*4eb0*/  ULDC UR7, c[0x0][0x10] ;  /* 0x0000040000077ab9 */ /* 0x000fe20000000800 */
[----:B------:R-:W-:Y:S01]  /*4ec0*/  USHF.L.U32 UR5, UR8, UR5, URZ ;  /* 0x0000000508057299 */ /* 0x000fe2000800063f */
[----:B------:R-:W-:Y:S01]  /*4ed0*/  IMAD.MOV.U32 R12, RZ, RZ, 0x1 ;  /* 0x00000001ff0c7424 */ /* 0x000fe200078e00ff */
[----:B------:R-:W-:Y:S01]  /*4ee0*/  UIMAD.WIDE.U32 UR6, UR6, UR7, URZ ;  /* 0x00000007060672a5 */ /* 0x000fe2000f8e003f */
[----:B------:R-:W-:Y:S01]  /*4ef0*/  LOP3.LUT R11, R2, 0x2, RZ, 0xfc, !PT ;  /* 0x00000002020b7812 */ /* 0x000fe200078efcff */
[----:B------:R-:W-:Y:S01]  /*4f00*/  ULDC UR8, c[0x0][0x14] ;  /* 0x0000050000087ab9 */ /* 0x000fe20000000800 */
[----:B------:R-:W-:Y:S01]  /*4f10*/  IMAD.MOV.U32 R10, RZ, RZ, RZ ;  /* 0x000000ffff0a7224 */ /* 0x000fe200078e00ff */
[----:B------:R-:W-:-:S02]  /*4f20*/  UIMAD.WIDE.U32 UR40, UR6, UR8, URZ ;  /* 0x00000008062872a5 */ /* 0x000fc4000f8e003f */
[----:B------:R-:W-:Y:S01]  /*4f30*/  UIMAD UR7, UR7, UR8, URZ ;  /* 0x00000008070772a4 */ /* 0x000fe2000f8e023f */
[----:B------:R-:W-:Y:S01]  /*4f40*/  ULDC UR4, c[0x0][0x700] ;  /* 0x0001c00000047ab9 */ /* 0x000fe20000000800 */
[----:B------:R-:W-:Y:S02]  /*4f50*/  ULOP3.LUT UR6, URZ, UR9, URZ, 0x33, !UPT ;  /* 0x000000093f067292 */ /* 0x000fe4000f8e333f */
[----:B------:R-:W-:Y:S01]  /*4f60*/  UIADD3 UR4, UR4, -0x1, URZ ;  /* 0xffffffff04047890 */ /* 0x000fe2000fffe03f */
[----:B0-----:R-:W-:Y:S01]  /*4f70*/  VIADD R3, R3, 0x7f ;  /* 0x0000007f03037836 */ /* 0x001fe20000000000 */
[----:B------:R-:W-:Y:S01]  /*4f80*/  UIADD3 UR7, UR41, UR7, URZ ;  /* 0x0000000729077290 */ /* 0x000fe2000fffe03f */
[----:B------:R-:W-:-:S03]  /*4f90*/  ULDC.64 UR42, c[0x0][0x198] ;  /* 0x00006600002a7ab9 */ /* 0x000fc60000000a00 */
[----:B------:R-:W-:-:S04]  /*4fa0*/  SHF.R.S32.HI R8, RZ, 0x1f, R3 ;  /* 0x0000001fff087819 */ /* 0x000fc80000011403 */
[----:B------:R-:W-:Y:S01]  /*4fb0*/  LEA.HI R8, R8, R3, RZ, 0x7 ;  /* 0x0000000308087211 */ /* 0x000fe200078f38ff */
[C---:B-1----:R-:W-:Y:S02]  /*4fc0*/  IMAD.SHL.U32 R13, R17.reuse, 0x40, RZ ;  /* 0x00000040110d7824 */ /* 0x042fe400078e00ff */
[C---:B------:R-:W-:Y:S01]  /*4fd0*/  IMAD.SHL.U32 R14, R17.reuse, 0x1000, RZ ;  /* 0x00001000110e7824 */ /* 0x040fe200078e00ff */
[----:B------:R-:W-:Y:S01]  /*4fe0*/  SHF.R.S32.HI R15, RZ, 0x7, R8 ;  /* 0x00000007ff0f7819 */ /* 0x000fe20000011408 */
[----:B------:R-:W-:Y:S01]  /*4ff0*/  IMAD.SHL.U32 R16, R17, 0x80, RZ ;  /* 0x0000008011107824 */ /* 0x000fe200078e00ff */
[----:B------:R-:W-:Y:S01]  /*5000*/  LOP3.LUT R13, R13, 0x40, RZ, 0xc0, !PT ;  /* 0x000000400d0d7812 */ /* 0x000fe200078ec0ff */
[----:B------:R-:W-:Y:S01]  /*5010*/  IMAD.SHL.U32 R17, R17, 0x400, RZ ;  /* 0x0000040011117824 */ /* 0x000fe200078e00ff */
[----:B------:R-:W-:Y:S01]  /*5020*/  LOP3.LUT R14, R14, 0x1000, RZ, 0xc0, !PT ;  /* 0x000010000e0e7812 */ /* 0x000fe200078ec0ff */
[----:B------:R-:W-:Y:S01]  /*5030*/  IMAD.MOV.U32 R3, RZ, RZ, 0x1 ;  /* 0x00000001ff037424 */ /* 0x000fe200078e00ff */
[----:B------:R-:W-:Y:S01]  /*5040*/  LOP3.LUT R16, R16, 0x80, RZ, 0xc0, !PT ;  /* 0x0000008010107812 */ /* 0x000fe200078ec0ff */
[----:B------:R-:W-:Y:S01]  /*5050*/  VIADD R18, R15, 0x1 ;  /* 0x000000010f127836 */ /* 0x000fe20000000000 */
[----:B------:R-:W-:-:S07]  /*5060*/  LOP3.LUT R17, R17, 0x400, RZ, 0xc0, !PT ;  /* 0x0000040011117812 */ /* 0x000fce00078ec0ff */
.L_x_104:
[----:B------:R-:W-:-:S03]  /*5070*/  UMOV UR8, 0xffffffff ;  /* 0xffffffff00087882 */ /* 0x000fc60000000000 */
[----:B------:R-:W-:Y:S05]  /*5080*/  BRA.DIV UR8, `(.L_x_94) ;  /* 0x0000001208287947 */ /* 0x000fea000b800000 */
[----:B------:R-:W-:-:S13]  /*5090*/  ELECT P0, URZ, PT ;  /* 0x00000000003f782f */ /* 0x000fda0003800000 */
.L_x_117:
[----:B------:R-:W0:Y:S01]  /*50a0*/  LDC R7, c[0x0][0x28c] ;  /* 0x0000a300ff077b82 */ /* 0x000e220000000800 */
[----:B------:R-:W-:Y:S01]  /*50b0*/  BSSY B1, `(.L_x_95) ;  /* 0x000004e000017945 */ /* 0x000fe20003800000 */
[----:B0-----:R-:W-:-:S13]  /*50c0*/  ISETP.LT.OR P0, PT, R7, 0x1, !P0 ;  /* 0x000000010700780c */ /* 0x001fda0004701670 */
[----:B------:R-:W-:Y:S05]  /*50d0*/  @P0 BRA `(.L_x_96) ;  /* 0x00000004002c0947 */ /* 0x000fea0003800000 */
[C---:B------:R-:W-:Y:S02]  /*50e0*/  IMAD R23, R19.reuse, 0x100, R16 ;  /* 0x0000010013177824 */ /* 0x040fe400078e0210 */
[----:B------:R-:W-:Y:S02]  /*50f0*/  IMAD.SHL.U32 R6, R6, 0x40, RZ ;  /* 0x0000004006067824 */ /* 0x000fe400078e00ff */
[----:B------:R-:W-:Y:S02]  /*5100*/  IMAD R19, R19, 0x80, R13 ;  /* 0x0000008013137824 */ /* 0x000fe400078e020d */
[----:B------:R-:W-:Y:S02]  /*5110*/  IMAD.MOV.U32 R25, RZ, RZ, RZ ;  /* 0x000000ffff197224 */ /* 0x000fe400078e00ff */
[----:B------:R-:W-:Y:S02]  /*5120*/  IMAD.MOV.U32 R28, RZ, RZ, 0x40 ;  /* 0x00000040ff1c7424 */ /* 0x000fe400078e00ff */
[----:B------:R-:W-:-:S02]  /*5130*/  IMAD.MOV.U32 R7, RZ, RZ, R18 ;  /* 0x000000ffff077224 */ /* 0x000fc400078e0012 */
[----:B------:R-:W-:Y:S02]  /*5140*/  IMAD.MOV.U32 R8, RZ, RZ, R3 ;  /* 0x000000ffff087224 */ /* 0x000fe400078e0003 */
[----:B------:R-:W-:Y:S02]  /*5150*/  IMAD.MOV.U32 R9, RZ, RZ, R10 ;  /* 0x000000ffff097224 */ /* 0x000fe400078e000a */
[----:B------:R-:W-:-:S07]  /*5160*/  IMAD.MOV.U32 R27, RZ, RZ, RZ ;  /* 0x000000ffff1b7224 */ /* 0x000fce00078e00ff */
.L_x_99:
[----:B------:R-:W0:Y:S01]  /*5170*/  S2R R22, SR_CgaCtaId ;  /* 0x0000000000167919 */ /* 0x000e220000008800 */
[----:B------:R-:W-:Y:S02]  /*5180*/  MOV R21, 0x400 ;  /* 0x0000040000157802 */ /* 0x000fe40000000f00 */
[----:B------:R-:W-:Y:S02]  /*5190*/  LOP3.LUT P1, RZ, R0, 0x7f, RZ, 0xc0, !PT ;  /* 0x0000007f00ff7812 */ /* 0x000fe4000782c0ff */
[----:B0-----:R-:W-:Y:S02]  /*51a0*/  LEA R26, R22, R21, 0x18 ;  /* 0x00000015161a7211 */ /* 0x001fe400078ec0ff */
[----:B------:R-:W-:-:S09]  /*51b0*/  SHF.L.U32 R21, R8, 0x1f, RZ ;  /* 0x0000001f08157819 */ /* 0x000fd200000006ff */
[----:B------:R-:W0:Y:S01]  /*51c0*/  @!P1 LDC R22, c[0x0][0x640] ;  /* 0x00019000ff169b82 */ /* 0x000e220000000800 */
[----:B------:R-:W-:-:S04]  /*51d0*/  IMAD R24, R9, 0x8, R26 ;  /* 0x0000000809187824 */ /* 0x000fc800078e021a */
[----:B------:R-:W1:Y:S02]  /*51e0*/  SYNCS.PHASECHK.TRANS64.TRYWAIT P0, [R24+URZ+0x30], R21 ;  /* 0x00003015180075a7 */ /* 0x000e64000800017f */
[----:B-1----:R-:W-:Y:S05]  /*51f0*/  @!P0 BRA `(.L_x_97) ;  /* 0x0000000c00ec8947 */ /* 0x002fea0003800000 */
.L_x_118:
[----:B-1----:R-:W-:Y:S01]  /*5200*/  PRMT R21, R11, 0x9910, RZ ;  /* 0x000099100b157816 */ /* 0x002fe200000000ff */
[----:B0-----:R0:W-:Y:S03]  /*5210*/  @!P1 SYNCS.ARRIVE.TRANS64 RZ, [R24+URZ], R22 ;  /* 0x0000001618ff99a7 */ /* 0x0011e6000800003f */
[----:B------:R-:W-:-:S13]  /*5220*/  ISETP.NE.AND P0, PT, R21, 0x2, PT ;  /* 0x000000021500780c */ /* 0x000fda0003f05270 */
[----:B0-----:R-:W-:Y:S05]  /*5230*/  @P0 BRA `(.L_x_98) ;  /* 0x0000000000040947 */ /* 0x001fea0003800000 */
[----:B------:R-:W-:Y:S01]  /*5240*/  BPT.TRAP 0x1 ;  /* 0x000000040000795c */ /* 0x000fe20000300000 */
.L_x_98:
[C---:B------:R-:W-:Y:S01]  /*5250*/  IMAD R21, R9.reuse, 0x2000, R14 ;  /* 0x0000200009157824 */ /* 0x040fe200078e020e */
[----:B------:R-:W-:Y:S01]  /*5260*/  R2UR UR9, R26 ;  /* 0x000000001a0972ca */ /* 0x000fe200000e0000 */
[--C-:B------:R-:W-:Y:S01]  /*5270*/  IMAD R22, R9, 0x4000, R26.reuse ;  /* 0x0000400009167824 */ /* 0x100fe200078e021a */
[----:B------:R-:W-:Y:S01]  /*5280*/  R2UR UR10, R28 ;  /* 0x000000001c0a72ca */ /* 0x000fe200000e0000 */
[----:B------:R-:W-:Y:S01]  /*5290*/  IMAD R21, R21, 0x2, R26 ;  /* 0x0000000215157824 */ /* 0x000fe200078e021a */
[----:B------:R-:W-:Y:S01]  /*52a0*/  R2UR UR33, R24 ;  /* 0x00000000182172ca */ /* 0x000fe200000e0000 */
[----:B------:R-:W-:Y:S01]  /*52b0*/  VIADD R7, R7, 0xffffffff ;  /* 0xffffffff07077836 */ /* 0x000fe20000000000 */
[----:B------:R-:W-:Y:S01]  /*52c0*/  R2UR UR8, R22 ;  /* 0x00000000160872ca */ /* 0x000fe200000e0000 */
[----:B------:R-:W-:Y:S01]  /*52d0*/  UIADD3 UR14, UP0, UR42, 0xf0, URZ ;  /* 0x000000f02a0e7890 */ /* 0x000fe2000ff1e03f */
[----:B------:R-:W-:Y:S01]  /*52e0*/  R2UR UR32, R21 ;  /* 0x00000000152072ca */ /* 0x000fe200000e0000 */
[----:B------:R-:W-:Y:S01]  /*52f0*/  IMAD R21, R9, 0x800, R17 ;  /* 0x0000080009157824 */ /* 0x000fe200078e0211 */
[----:B------:R-:W-:Y:S01]  /*5300*/  R2UR UR36, R20 ;  /* 0x00000000142472ca */ /* 0x000fe200000e0000 */
[----:B------:R-:W-:Y:S01]  /*5310*/  UIADD3 UR22, UP1, UR42, 0x1f0, URZ ;  /* 0x000001f02a167890 */ /* 0x000fe2000ff3e03f */
[----:B------:R-:W-:Y:S01]  /*5320*/  R2UR UR34, R25 ;  /* 0x00000000192272ca */ /* 0x000fe200000e0000 */
[----:B------:R-:W-:Y:S01]  /*5330*/  UIADD3 UR30, UP2, UR42, 0x2f0, URZ ;  /* 0x000002f02a1e7890 */ /* 0x000fe2000ff5e03f */
[----:B------:R-:W-:Y:S01]  /*5340*/  R2UR UR24, R21 ;  /* 0x00000000151872ca */ /* 0x000fe200000e0000 */
[----:B------:R-:W-:Y:S01]  /*5350*/  UIADD3.X UR15, URZ, UR43, URZ, UP0, !UPT ;  /* 0x0000002b3f0f7290 */ /* 0x000fe200087fe43f */
[----:B------:R-:W-:Y:S01]  /*5360*/  R2UR UR35, R19 ;  /* 0x00000000132372ca */ /* 0x000fe200000e0000 */
[----:B------:R-:W-:Y:S01]  /*5370*/  UIADD3.X UR23, URZ, UR43, URZ, UP1, !UPT ;  /* 0x0000002b3f177290 */ /* 0x000fe20008ffe43f */
[----:B------:R-:W-:Y:S01]  /*5380*/  R2UR UR26, R23 ;  /* 0x00000000171a72ca */ /* 0x000fe200000e0000 */
[----:B------:R-:W-:Y:S01]  /*5390*/  UIADD3 UR18, UR10, -0x40, URZ ;  /* 0xffffffc00a127890 */ /* 0x000fe2000fffe03f */
[----:B------:R-:W-:Y:S01]  /*53a0*/  R2UR UR27, R27 ;  /* 0x000000001b1b72ca */ /* 0x000fe200000e0000 */
[----:B------:R-:W-:Y:S01]  /*53b0*/  UIADD3 UR32, UR32, 0x180, URZ ;  /* 0x0000018020207890 */ /* 0x000fe2000fffe03f */
[----:B------:R-:W-:Y:S01]  /*53c0*/  R2UR UR19, R6 ;  /* 0x00000000061372ca */ /* 0x000fe200000e0000 */
[----:B------:R-:W-:Y:S01]  /*53d0*/  UIADD3 UR16, UR8, 0x18180, URZ ;  /* 0x0001818008107890 */ /* 0x000fe2000fffe03f */
[----:B------:R-:W-:Y:S01]  /*53e0*/  ISETP.GT.AND P1, PT, R7, 0x1, PT ;  /* 0x000000010700780c */ /* 0x000fe20003f24270 */
[----:B------:R-:W-:Y:S01]  /*53f0*/  UIADD3.X UR31, URZ, UR43, URZ, UP2, !UPT ;  /* 0x0000002b3f1f7290 */ /* 0x000fe200097fe43f */
[----:B------:R-:W-:Y:S01]  /*5400*/  VIADD R9, R9, 0x1 ;  /* 0x0000000109097836 */ /* 0x000fe20000000000 */
[----:B------:R-:W-:Y:S01]  /*5410*/  UIADD3 UR24, UR9, 0x30180, UR24 ;  /* 0x0003018009187890 */ /* 0x000fe2000fffe018 */
[----:B------:R-:W-:Y:S01]  /*5420*/  VIADD R27, R27, 0x1 ;  /* 0x000000011b1b7836 */ /* 0x000fe20000000000 */
[----:B------:R-:W-:Y:S01]  /*5430*/  UIADD3 UR8, UR8, 0x1a180, URZ ;  /* 0x0001a18008087890 */ /* 0x000fe2000fffe03f */
[----:B------:R-:W-:Y:S01]  /*5440*/  VIADD R28, R28, 0x80 ;  /* 0x000000801c1c7836 */ /* 0x000fe20000000000 */
[----:B------:R-:W-:Y:S01]  /*5450*/  UMOV UR13, 0x30000 ;  /* 0x00030000000d7882 */ /* 0x000fe20000000000 */
[----:B------:R-:W-:Y:S01]  /*5460*/  UMOV UR38, 0x0 ;  /* 0x0000000000267882 */ /* 0x000fe20000000000 */
[----:B------:R-:W-:Y:S01]  /*5470*/  UMOV UR39, 0x10000000 ;  /* 0x1000000000277882 */ /* 0x000fe20000000000 */
[----:B------:R-:W-:Y:S01]  /*5480*/  ISETP.NE.AND P0, PT, R9, 0x6, PT ;  /* 0x000000060900780c */ /* 0x000fe20003f05270 */
[----:B------:R-:W-:Y:S01]  /*5490*/  UMOV UR25, UR33 ;  /* 0x0000002100197c82 */ /* 0x000fe20008000000 */
[----:B------:R-:W-:Y:S01]  /*54a0*/  UMOV UR28, UR36 ;  /* 0x00000024001c7c82 */ /* 0x000fe20008000000 */
[----:B------:R0:W-:Y:S01]  /*54b0*/  UTMALDG.3D.MULTICAST [UR32], [UR14], UR13, desc[UR38] ;  /* 0x000026200e0073b4 */ /* 0x0001e2000801180d */
[----:B------:R-:W-:Y:S01]  /*54c0*/  UMOV UR17, UR33 ;  /* 0x0000002100117c82 */ /* 0x000fe20008000000 */
[----:B------:R-:W-:Y:S01]  /*54d0*/  UMOV UR20, UR36 ;  /* 0x0000002400147c82 */ /* 0x000fe20008000000 */
[----:B------:R-:W-:Y:S01]  /*54e0*/  UMOV UR9, UR33 ;  /* 0x0000002100097c82 */ /* 0x000fe20008000000 */
[----:B------:R-:W-:Y:S01]  /*54f0*/  UMOV UR12, UR36 ;  /* 0x00000024000c7c82 */ /* 0x000fe20008000000 */
[----:B------:R-:W-:Y:S01]  /*5500*/  UMOV UR11, UR19 ;  /* 0x00000013000b7c82 */ /* 0x000fe20008000000 */
[----:B------:R-:W-:Y:S01]  /*5510*/  SEL R21, RZ, 0x1, P0 ;  /* 0x00000001ff157807 */ /* 0x000fe20000000000 */
[----:B------:R-:W-:Y:S01]  /*5520*/  VIADD R25, R25, 0x40 ;  /* 0x0000004019197836 */ /* 0x000fe20000000000 */
[----:B------:R0:W-:Y:S01]  /*5530*/  UTMALDG.3D.MULTICAST [UR24], [UR22], UR13, desc[UR38] ;  /* 0x00002618160073b4 */ /* 0x0001e2000801180d */
[----:B------:R-:W-:-:S02]  /*5540*/  SEL R9, R9, RZ, P0 ;  /* 0x000000ff09097207 */ /* 0x000fc40000000000 */
[----:B------:R-:W-:Y:S01]  /*5550*/  LOP3.LUT R8, R8, R21, RZ, 0x3c, !PT ;  /* 0x0000001508087212 */ /* 0x000fe200078e3cff */
[----:B------:R0:W-:Y:S01]  /*5560*/  UTMALDG.3D [UR16], [UR30], desc[UR38] ;  /* 0x000026101e0075b4 */ /* 0x0001e20008011000 */
[----:B------:R0:W-:Y:S02]  /*5570*/  UTMALDG.3D [UR8], [UR30], desc[UR38] ;  /* 0x000026081e0075b4 */ /* 0x0001e40008011000 */
[----:B0-----:R-:W-:Y:S05]  /*5580*/  @P1 BRA `(.L_x_99) ;  /* 0xfffffff800f81947 */ /* 0x001fea000383ffff */
.L_x_96:
[----:B------:R-:W-:Y:S05]  /*5590*/  BSYNC B1 ;  /* 0x0000000000017941 */ /* 0x000fea0003800000 */
.L_x_95:
[----:B------:R-:W-:Y:S01]  /*55a0*/  LOP3.LUT P1, RZ, R12, 0xff, RZ, 0xc0, !PT ;  /* 0x000000ff0cff7812 */ /* 0x000fe2000782c0ff */
[C---:B------:R-:W-:Y:S01]  /*55b0*/  IMAD.IADD R9, R15.reuse, 0x1, R10 ;  /* 0x000000010f097824 */ /* 0x040fe200078e020a */
[----:B------:R-:W-:Y:S01]  /*55c0*/  ULDC.64 UR8, c[0x0][0x750] ;  /* 0x0001d40000087ab9 */ /* 0x000fe20000000a00 */
[----:B------:R-:W-:Y:S01]  /*55d0*/  ISETP.GE.U32.AND P2, PT, R15, 0x6, PT ;  /* 0x000000060f00780c */ /* 0x000fe20003f46070 */
[----:B------:R-:W-:Y:S01]  /*55e0*/  BSSY B1, `(.L_x_100) ;  /* 0x0000069000017945 */ /* 0x000fe20003800000 */
[----:B------:R-:W-:Y:S01]  /*55f0*/  IMAD.MOV.U32 R19, RZ, RZ, -0x1 ;  /* 0xffffffffff137424 */ /* 0x000fe200078e00ff */
[----:B------:R-:W-:Y:S01]  /*5600*/  ISETP.GT.U32.AND P0, PT, R9, 0x5, PT ;  /* 0x000000050900780c */ /* 0x000fe20003f04070 */
[----:B------:R-:W-:Y:S01]  /*5610*/  IMAD.MOV.U32 R20, RZ, RZ, -0x1 ;  /* 0xffffffffff147424 */ /* 0x000fe200078e00ff */
[----:B------:R-:W-:Y:S02]  /*5620*/  PRMT R12, RZ, 0x7610, R12 ;  /* 0x00007610ff0c7816 */ /* 0x000fe4000000000c */
[----:B------:R-:W-:-:S03]  /*5630*/  ISETP.LT.U32.AND P0, PT, R15, 0x6, P0 ;  /* 0x000000060f00780c */ /* 0x000fc60000701070 */
[----:B------:R-:W0:Y:S01]  /*5640*/  @P1 S2R R7, SR_CgaCtaId ;  /* 0x0000000000071919 */ /* 0x000e220000008800 */
[----:B------:R-:W-:-:S04]  /*5650*/  @P1 MOV R6, 0x400 ;  /* 0x0000040000061802 */ /* 0x000fc80000000f00 */
[----:B0-----:R-:W-:Y:S01]  /*5660*/  @P1 LEA R8, R7, R6, 0x18 ;  /* 0x0000000607081211 */ /* 0x001fe200078ec0ff */
[----:B------:R-:W-:Y:S01]  /*5670*/  IMAD.WIDE.U32 R6, R9, -0x55555555, RZ ;  /* 0xaaaaaaab09067825 */ /* 0x000fe200078e00ff */
[----:B------:R-:W-:Y:S02]  /*5680*/  SEL R6, RZ, 0x1, !P0 ;  /* 0x00000001ff067807 */ /* 0x000fe40004000000 */
[----:B------:R0:W-:Y:S01]  /*5690*/  @P1 SYNCS.ARRIVE.TRANS64.A1T0 RZ, [R8+URZ+0x78], RZ ;  /* 0x000078ff08ff19a7 */ /* 0x0001e2000810003f */
[----:B------:R-:W-:Y:S02]  /*56a0*/  IADD3 R4, P1, R4, UR40, RZ ;  /* 0x0000002804047c10 */ /* 0x000fe4000ff3e0ff */
[----:B------:R-:W-:Y:S01]  /*56b0*/  LOP3.LUT R3, R3, R6, RZ, 0x3c, !PT ;  /* 0x0000000603037212 */ /* 0x000fe200078e3cff */
[----:B------:R-:W-:Y:S01]  /*56c0*/  IMAD.MOV.U32 R6, RZ, RZ, -0x1 ;  /* 0xffffffffff067424 */ /* 0x000fe200078e00ff */
[----:B------:R-:W-:Y:S02]  /*56d0*/  IADD3.X R5, R5, UR7, RZ, P1, !PT ;  /* 0x0000000705057c10 */ /* 0x000fe40008ffe4ff */
[----:B------:R-:W-:-:S02]  /*56e0*/  ISETP.GE.U32.AND P0, PT, R4, UR8, PT ;  /* 0x0000000804007c0c */ /* 0x000fc4000bf06070 */
[----:B0-----:R-:W-:Y:S02]  /*56f0*/  SHF.R.U32.HI R8, RZ, 0x2, R7 ;  /* 0x00000002ff087819 */ /* 0x001fe40000011607 */
[----:B------:R-:W-:Y:S02]  /*5700*/  ISETP.GE.U32.AND.EX P0, PT, R5, UR9, PT, P0 ;  /* 0x0000000905007c0c */ /* 0x000fe4000bf06100 */
[----:B------:R-:W-:Y:S01]  /*5710*/  @P2 LOP3.LUT R3, R3, 0x1, R8, 0x78, !PT ;  /* 0x0000000103032812 */ /* 0x000fe200078e7808 */
[----:B------:R-:W-:Y:S01]  /*5720*/  IMAD R10, R8, -0x6, R9 ;  /* 0xfffffffa080a7824 */ /* 0x000fe200078e0209 */
[----:B------:R-:W-:-:S09]  /*5730*/  PRMT R7, RZ, 0x7610, R7 ;  /* 0x00007610ff077816 */ /* 0x000fd20000000007 */
[----:B------:R-:W-:Y:S05]  /*5740*/  @P0 BRA `(.L_x_101) ;  /* 0x0000000400480947 */ /* 0x000fea0003800000 */
[----:B------:R-:W0:Y:S01]  /*5750*/  S2R R19, SR_CTAID.X ;  /* 0x0000000000137919 */ /* 0x000e220000002500 */
[----:B------:R-:W-:Y:S01]  /*5760*/  ULDC UR8, c[0x0][0x150] ;  /* 0x0000540000087ab9 */ /* 0x000fe20000000800 */
[----:B------:R-:W1:Y:S01]  /*5770*/  LDC R8, c[0x0][0x144] ;  /* 0x00005100ff087b82 */ /* 0x000e620000000800 */
[----:B------:R-:W-:Y:S01]  /*5780*/  ULDC UR11, c[0x0][0x730] ;  /* 0x0001cc00000b7ab9 */ /* 0x000fe20000000800 */
[----:B------:R-:W2:Y:S06]  /*5790*/  S2R R21, SR_CTAID.Y ;  /* 0x0000000000157919 */ /* 0x000eac0000002600 */
[----:B------:R-:W3:Y:S01]  /*57a0*/  LDC R22, c[0x0][0x148] ;  /* 0x00005200ff167b82 */ /* 0x000ee20000000800 */
[----:B0-----:R-:W-:-:S02]  /*57b0*/  I2FP.F32.U32 R6, R19 ;  /* 0x0000001300067245 */ /* 0x001fc40000201000 */
[----:B--2---:R-:W-:-:S03]  /*57c0*/  I2FP.F32.U32 R7, R21 ;  /* 0x0000001500077245 */ /* 0x004fc60000201000 */
[----:B------:R-:W-:Y:S01]  /*57d0*/  FMUL R6, R6, UR8 ;  /* 0x0000000806067c20 */ /* 0x000fe20008400000 */
[----:B------:R-:W-:Y:S02]  /*57e0*/  ULDC UR8, c[0x0][0x154] ;  /* 0x0000550000087ab9 */ /* 0x000fe40000000800 */
[----:B------:R-:W-:Y:S01]  /*57f0*/  FMUL R9, R7, UR8 ;  /* 0x0000000807097c20 */ /* 0x000fe20008400000 */
[----:B------:R-:W-:Y:S02]  /*5800*/  ULDC.64 UR8, c[0x0][0x728] ;  /* 0x0001ca0000087ab9 */ /* 0x000fe40000000a00 */
[----:B------:R-:W0:Y:S01]  /*5810*/  F2I.U32.TRUNC.NTZ R6, R6 ;  /* 0x0000000600067305 */ /* 0x000e22000020f000 */
[----:B------:R-:W-:-:S04]  /*5820*/  ISETP.NE.U32.AND P0, PT, RZ, UR8, PT ;  /* 0x00000008ff007c0c */ /* 0x000fc8000bf05070 */
[----:B------:R-:W-:-:S03]  /*5830*/  ISETP.NE.AND.EX P0, PT, RZ, UR9, PT, P0 ;  /* 0x00000009ff007c0c */ /* 0x000fc6000bf05300 */
[----:B------:R-:W2:Y:S01]  /*5840*/  F2I.U32.TRUNC.NTZ R9, R9 ;  /* 0x0000000900097305 */ /* 0x000ea2000020f000 */
[----:B0-----:R-:W-:Y:S02]  /*5850*/  IMAD.MOV R7, RZ, RZ, -R6 ;  /* 0x000000ffff077224 */ /* 0x001fe400078e0a06 */
[----:B------:R-:W-:Y:S02]  /*5860*/  IMAD.MOV.U32 R6, RZ, RZ, R4 ;  /* 0x000000ffff067224 */ /* 0x000fe400078e0004 */
[----:B-1----:R-:W-:Y:S02]  /*5870*/  IMAD R19, R8, R7, R19 ;  /* 0x0000000708137224 */ /* 0x002fe400078e0213 */
[----:B------:R-:W-:Y:S02]  /*5880*/  IMAD.MOV.U32 R7, RZ, RZ, R5 ;  /* 0x000000ffff077224 */ /* 0x000fe400078e0005 */
[----:B--2---:R-:W-:Y:S01]  /*5890*/  IMAD.MOV R24, RZ, RZ, -R9 ;  /* 0x000000ffff187224 */ /* 0x004fe200078e0a09 */
[----:B---3--:R-:W-:Y:S06]  /*58a0*/  @!P0 BRA `(.L_x_102) ;  /* 0x0000000000288947 */ /* 0x008fec0003800000 */
[----:B------:R-:W-:Y:S02]  /*58b0*/  ULDC UR10, c[0x0][0x734] ;  /* 0x0001cd00000a7ab9 */ /* 0x000fe40000000800 */
[----:B------:R-:W-:-:S05]  /*58c0*/  IADD3 R7, P0, R4, UR10, RZ ;  /* 0x0000000a04077c10 */ /* 0x000fca000ff1e0ff */
[----:B------:R-:W-:-:S04]  /*58d0*/  IMAD.X R23, RZ, RZ, R5, P0 ;  /* 0x000000ffff177224 */ /* 0x000fc800000e0605 */
[----:B------:R-:W-:-:S04]  /*58e0*/  IMAD.WIDE.U32 R8, R23, UR8, RZ ;  /* 0x0000000817087c25 */ /* 0x000fc8000f8e00ff */
[----:B------:R-:W-:-:S04]  /*58f0*/  IMAD.WIDE.U32 R8, P0, R7, UR9, R8 ;  /* 0x0000000907087c25 */ /* 0x000fc8000f800008 */
[----:B------:R-:W-:-:S04]  /*5900*/  IMAD.WIDE.U32 R6, R7, UR8, RZ ;  /* 0x0000000807067c25 */ /* 0x000fc8000f8e00ff */
[----:B------:R-:W-:Y:S01]  /*5910*/  IMAD.MOV.U32 R6, RZ, RZ, R9 ;  /* 0x000000ffff067224 */ /* 0x000fe200078e0009 */
[----:B------:R-:W-:Y:S01]  /*5920*/  IADD3 RZ, P1, R7, R8, RZ ;  /* 0x0000000807ff7210 */ /* 0x000fe20007f3e0ff */
[----:B------:R-:W-:-:S04]  /*5930*/  IMAD.X R7, RZ, RZ, RZ, P0 ;  /* 0x000000ffff077224 */ /* 0x000fc800000e06ff */
[----:B------:R-:W-:-:S08]  /*5940*/  IMAD.WIDE.U32.X R6, R23, UR9, R6, P1 ;  /* 0x0000000917067c25 */ /* 0x000fd000088e0406 */
.L_x_102:
[--C-:B------:R-:W-:Y:S01]  /*5950*/  SHF.R.U64 R20, R6, UR11, R7.reuse ;  /* 0x0000000b06147c19 */ /* 0x100fe20008001207 */
[----:B------:R-:W-:Y:S01]  /*5960*/  ULDC.64 UR8, c[0x0][0x720] ;  /* 0x0001c80000087ab9 */ /* 0x000fe20000000a00 */
[----:B------:R-:W-:Y:S01]  /*5970*/  SHF.R.U32.HI R6, RZ, UR11, R7 ;  /* 0x0000000bff067c19 */ /* 0x000fe20008011607 */
[----:B------:R-:W-:Y:S01]  /*5980*/  ULDC.64 UR10, c[0x0][0x740] ;  /* 0x0001d000000a7ab9 */ /* 0x000fe20000000a00 */
[----:B------:R-:W-:Y:S01]  /*5990*/  IADD3 R7, P0, RZ, -R20, RZ ;  /* 0x80000014ff077210 */ /* 0x000fe20007f1e0ff */
[----:B------:R-:W-:-:S04]  /*59a0*/  @P3 IMAD R19, R22, R24, R21 ;  /* 0x0000001816133224 */ /* 0x000fc800078e0215 */
[----:B------:R-:W-:Y:S01]  /*59b0*/  IMAD.X R6, RZ, RZ, ~R6, P0 ;  /* 0x000000ffff067224 */ /* 0x000fe200000e0e06 */
[----:B------:R-:W-:-:S03]  /*59c0*/  ISETP.NE.U32.AND P0, PT, RZ, UR10, PT ;  /* 0x0000000aff007c0c */ /* 0x000fc6000bf05070 */
[----:B------:R-:W-:Y:S01]  /*59d0*/  IMAD R6, R6, UR8, RZ ;  /* 0x0000000806067c24 */ /* 0x000fe2000f8e02ff */
[----:B------:R-:W-:-:S03]  /*59e0*/  ISETP.NE.AND.EX P0, PT, RZ, UR11, PT, P0 ;  /* 0x0000000bff007c0c */ /* 0x000fc6000bf05300 */
[C---:B------:R-:W-:Y:S02]  /*59f0*/  IMAD R9, R7.reuse, UR9, R6 ;  /* 0x0000000907097c24 */ /* 0x040fe4000f8e0206 */
[----:B------:R-:W-:Y:S01]  /*5a00*/  IMAD.WIDE.U32 R6, R7, UR8, R4 ;  /* 0x0000000807067c25 */ /* 0x000fe2000f8e0004 */
[----:B------:R-:W-:-:S03]  /*5a10*/  ULDC UR8, c[0x0][0x718] ;  /* 0x0001c60000087ab9 */ /* 0x000fc60000000800 */
[----:B------:R-:W-:-:S05]  /*5a20*/  IMAD.IADD R7, R7, 0x1, R9 ;  /* 0x0000000107077824 */ /* 0x000fca00078e0209 */
[--C-:B------:R-:W-:Y:S02]  /*5a30*/  SHF.R.U64 R21, R6, UR8, R7.reuse ;  /* 0x0000000806157c19 */ /* 0x100fe40008001207 */
[----:B------:R-:W-:Y:S01]  /*5a40*/  SHF.R.U32.HI R6, RZ, UR8, R7 ;  /* 0x00000008ff067c19 */ /* 0x000fe20008011607 */
[----:B------:R-:W-:-:S03]  /*5a50*/  ULDC UR8, c[0x0][0x708] ;  /* 0x0001c20000087ab9 */ /* 0x000fc60000000800 */
[--C-:B------:R-:W-:Y:S02]  /*5a60*/  SHF.R.U64 R24, R21, UR8, R6.reuse ;  /* 0x0000000815187c19 */ /* 0x100fe40008001206 */
[----:B------:R-:W-:Y:S01]  /*5a70*/  SHF.R.U32.HI R7, RZ, UR8, R6 ;  /* 0x00000008ff077c19 */ /* 0x000fe20008011606 */
[----:B------:R-:W-:-:S03]  /*5a80*/  ULDC UR8, c[0x0][0x758] ;  /* 0x0001d60000087ab9 */ /* 0x000fc60000000800 */
[--C-:B------:R-:W-:Y:S02]  /*5a90*/  SHF.R.U64 R22, R24, UR8, R7.reuse ;  /* 0x0000000818167c19 */ /* 0x100fe40008001207 */
[----:B------:R-:W-:-:S03]  /*5aa0*/  SHF.R.U32.HI R23, RZ, UR8, R7 ;  /* 0x00000008ff177c19 */ /* 0x000fc60008011607 */
[----:B------:R-:W-:Y:S02]  /*5ab0*/  IMAD.MOV.U32 R6, RZ, RZ, R22 ;  /* 0x000000ffff067224 */ /* 0x000fe400078e0016 */
[----:B------:R-:W-:Y:S01]  /*5ac0*/  IMAD.MOV.U32 R7, RZ, RZ, R23 ;  /* 0x000000ffff077224 */ /* 0x000fe200078e0017 */
[----:B------:R-:W-:Y:S06]  /*5ad0*/  @!P0 BRA `(.L_x_103) ;  /* 0x0000000000288947 */ /* 0x000fec0003800000 */
        /* <DEDUP_REMOVED lines=10> */
.L_x_103:
[----:B------:R-:W-:Y:S01]  /*5b80*/  ULDC UR8, c[0x0][0x748] ;  /* 0x0001d20000087ab9 */ /* 0x000fe20000000800 */
[----:B------:R-:W-:Y:S02]  /*5b90*/  LOP3.LUT R21, R21, UR4, RZ, 0xc0, !PT ;  /* 0x0000000415157c12 */ /* 0x000fe4000f8ec0ff */
[----:B------:R-:W-:Y:S01]  /*5ba0*/  SHF.R.U64 R7, R6, UR8, R7 ;  /* 0x0000000806077c19 */ /* 0x000fe20008001207 */
[----:B------:R-:W-:Y:S01]  /*5bb0*/  ULDC UR8, c[0x0][0x738] ;  /* 0x0001ce0000087ab9 */ /* 0x000fe20000000800 */
[----:B------:R-:W-:-:S05]  /*5bc0*/  LOP3.LUT R6, R24, UR6, RZ, 0xc0, !PT ;  /* 0x0000000618067c12 */ /* 0x000fca000f8ec0ff */
[----:B------:R-:W-:Y:S02]  /*5bd0*/  IMAD R6, R7, UR5, R6 ;  /* 0x0000000507067c24 */ /* 0x000fe4000f8e0206 */
[----:B------:R-:W-:-:S04]  /*5be0*/  IMAD.MOV R7, RZ, RZ, -R7 ;  /* 0x000000ffff077224 */ /* 0x000fc800078e0a07 */
[----:B------:R-:W-:Y:S01]  /*5bf0*/  IMAD R22, R7, UR8, R22 ;  /* 0x0000000807167c24 */ /* 0x000fe2000f8e0216 */
[----:B------:R-:W-:Y:S01]  /*5c00*/  ULDC UR8, c[0x0][0x710] ;  /* 0x0001c40000087ab9 */ /* 0x000fe20000000800 */
[----:B------:R-:W-:Y:S02]  /*5c10*/  IMAD.MOV.U32 R7, RZ, RZ, 0x1 ;  /* 0x00000001ff077424 */ /* 0x000fe400078e00ff */
[----:B------:R-:W-:Y:S01]  /*5c20*/  IMAD R19, R6, UR8, R19 ;  /* 0x0000000806137c24 */ /* 0x000fe2000f8e0213 */
[----:B------:R-:W-:Y:S02]  /*5c30*/  ULDC UR8, c[0x0][0x700] ;  /* 0x0001c00000087ab9 */ /* 0x000fe40000000800 */
[----:B------:R-:W-:-:S05]  /*5c40*/  IMAD R22, R22, UR8, R21 ;  /* 0x0000000816167c24 */ /* 0x000fca000f8e0215 */
[----:B------:R-:W-:Y:S02]  /*5c50*/  SEL R6, R22, R19, !P3 ;  /* 0x0000001316067207 */ /* 0x000fe40005800000 */
[----:B------:R-:W-:-:S07]  /*5c60*/  SEL R19, R19, R22, !P3 ;  /* 0x0000001613137207 */ /* 0x000fce0005800000 */
.L_x_101:
[----:B------:R-:W-:Y:S05]  /*5c70*/  BSYNC B1 ;  /* 0x0000000000017941 */ /* 0x000fea0003800000 */
.L_x_100:
[----:B------:R-:W-:-:S13]  /*5c80*/  LOP3.LUT P0, RZ, R7, 0xff, RZ, 0xc0, !PT ;  /* 0x000000ff07ff7812 */ /* 0x000fda000780c0ff */
[----:B------:R-:W-:Y:S05]  /*5c90*/  @P0 BRA `(.L_x_104) ;  /* 0xfffffff000f40947 */ /* 0x000fea000383ffff */
[----:B------:R-:W-:Y:S05]  /*5ca0*/  BSYNC B0 ;  /* 0x0000000000007941 */ /* 0x000fea0003800000 */
.L_x_93:
[----:B------:R-:W-:-:S03]  /*5cb0*/  UMOV UR8, 0xffffffff ;  /* 0xffffffff00087882 */ /* 0x000fc60000000000 */
[----:B------:R-:W-:Y:S05]  /*5cc0*/  BRA.DIV UR8, `(.L_x_105) ;  /* 0x00000006084c7947 */ /* 0x000fea000b800000 */
[----:B------:R-:W-:-:S13]  /*5cd0*/  ELECT P0, URZ, PT ;  /* 0x00000000003f782f */ /* 0x000fda0003800000 */
.L_x_121:
[----:B------:R-:W-:Y:S04]  /*5ce0*/  BSSY B0, `(.L_x_106) ;  /* 0x000003d000007945 */ /* 0x000fe80003800000 */
[----:B------:R-:W-:Y:S05]  /*5cf0*/  @!P0 BRA `(.L_x_107) ;  /* 0x0000000000ec8947 */ /* 0x000fea0003800000 */
[----:B------:R-:W-:-:S04]  /*5d00*/  LOP3.LUT R2, R2, 0x2, RZ, 0xfc, !PT ;  /* 0x0000000202027812 */ /* 0x000fc800078efcff */
[----:B------:R-:W-:-:S13]  /*5d10*/  ISETP.NE.AND P0, PT, R2, 0x3, PT ;  /* 0x000000030200780c */ /* 0x000fda0003f05270 */
[----:B------:R-:W-:Y:S05]  /*5d20*/  @!P0 BRA `(.L_x_108) ;  /* 0x0000000000048947 */ /* 0x000fea0003800000 */
[----:B------:R-:W-:Y:S01]  /*5d30*/  BPT.TRAP 0x1 ;  /* 0x000000040000795c */ /* 0x000fe20000300000 */
.L_x_108:
[----:B------:R-:W0:Y:S01]  /*5d40*/  S2R R5, SR_CgaCtaId ;  /* 0x0000000000057919 */ /* 0x000e220000008800 */
[----:B------:R-:W-:Y:S02]  /*5d50*/  MOV R0, 0x400 ;  /* 0x0000040000007802 */ /* 0x000fe40000000f00 */
[----:B------:R-:W-:Y:S02]  /*5d60*/  SHF.L.U32 R2, R3, 0x1f, RZ ;  /* 0x0000001f03027819 */ /* 0x000fe400000006ff */
[----:B0-----:R-:W-:-:S05]  /*5d70*/  LEA R5, R5, R0, 0x18 ;  /* 0x0000000005057211 */ /* 0x001fca00078ec0ff */
[----:B------:R-:W-:-:S04]  /*5d80*/  VIADD R5, R5, 0x30 ;  /* 0x0000003005057836 */ /* 0x000fc80000000000 */
[C---:B------:R-:W-:Y:S02]  /*5d90*/  IMAD R7, R10.reuse, 0x8, R5 ;  /* 0x000000080a077824 */ /* 0x040fe400078e0205 */
[----:B------:R-:W-:Y:S02]  /*5da0*/  VIADD R10, R10, 0x1 ;  /* 0x000000010a0a7836 */ /* 0x000fe40000000000 */
[----:B------:R-:W0:Y:S03]  /*5db0*/  SYNCS.PHASECHK.TRANS64.TRYWAIT P0, [R7+URZ], R2 ;  /* 0x00000002070075a7 */ /* 0x000e26000800017f */
[----:B------:R-:W-:-:S04]  /*5dc0*/  ISETP.NE.AND P1, PT, R10, 0x6, PT ;  /* 0x000000060a00780c */ /* 0x000fc80003f25270 */
[----:B------:R-:W-:Y:S02]  /*5dd0*/  SEL R0, RZ, 0x1, P1 ;  /* 0x00000001ff007807 */ /* 0x000fe40000800000 */
[----:B------:R-:W-:Y:S02]  /*5de0*/  SEL R10, R10, RZ, P1 ;  /* 0x000000ff0a0a7207 */ /* 0x000fe40000800000 */
[----:B------:R-:W-:-:S03]  /*5df0*/  LOP3.LUT R9, R3, R0, RZ, 0x3c, !PT ;  /* 0x0000000003097212 */ /* 0x000fc600078e3cff */
[----:B------:R-:W-:Y:S01]  /*5e00*/  IMAD R6, R10, 0x8, R5 ;  /* 0x000000080a067824 */ /* 0x000fe200078e0205 */
[----:B------:R-:W-:Y:S01]  /*5e10*/  SHF.L.U32 R3, R9, 0x1f, RZ ;  /* 0x0000001f09037819 */ /* 0x000fe200000006ff */
[----:B0-----:R-:W-:Y:S06]  /*5e20*/  @!P0 BRA `(.L_x_109) ;  /* 0x0000000400148947 */ /* 0x001fec0003800000 */
.L_x_122:
[----:B------:R-:W1:Y:S01]  /*5e30*/  SYNCS.PHASECHK.TRANS64.TRYWAIT P0, [R6+URZ], R3 ;  /* 0x00000003060075a7 */ /* 0x000e62000800017f */
[----:B------:R-:W-:-:S05]  /*5e40*/  VIADD R0, R10, 0x1 ;  /* 0x000000010a007836 */ /* 0x000fca0000000000 */
[----:B------:R-:W-:-:S04]  /*5e50*/  ISETP.NE.AND P1, PT, R0, 0x6, PT ;  /* 0x000000060000780c */ /* 0x000fc80003f25270 */
[----:B0-----:R-:W-:Y:S02]  /*5e60*/  SEL R2, RZ, 0x1, P1 ;  /* 0x00000001ff027807 */ /* 0x001fe40000800000 */
[----:B------:R-:W-:Y:S02]  /*5e70*/  SEL R0, R0, RZ, P1 ;  /* 0x000000ff00007207 */ /* 0x000fe40000800000 */
[----:B------:R-:W-:-:S03]  /*5e80*/  LOP3.LUT R9, R9, R2, RZ, 0x3c, !PT ;  /* 0x0000000209097212 */ /* 0x000fc600078e3cff */
[----:B------:R-:W-:Y:S01]  /*5e90*/  IMAD R7, R0, 0x8, R5 ;  /* 0x0000000800077824 */ /* 0x000fe200078e0205 */
[----:B------:R-:W-:Y:S01]  /*5ea0*/  SHF.L.U32 R4, R9, 0x1f, RZ ;  /* 0x0000001f09047819 */ /* 0x000fe200000006ff */
[----:B-1----:R-:W-:Y:S06]  /*5eb0*/  @!P0 BRA `(.L_x_110) ;  /* 0x0000000400048947 */ /* 0x002fec0003800000 */
.L_x_123:
[----:B------:R-:W1:Y:S01]  /*5ec0*/  SYNCS.PHASECHK.TRANS64.TRYWAIT P0, [R7+URZ], R4 ;  /* 0x00000004070075a7 */ /* 0x000e62000800017f */
[----:B------:R-:W-:-:S05]  /*5ed0*/  VIADD R0, R0, 0x1 ;  /* 0x0000000100007836 */ /* 0x000fca0000000000 */
[----:B------:R-:W-:-:S04]  /*5ee0*/  ISETP.NE.AND P1, PT, R0, 0x6, PT ;  /* 0x000000060000780c */ /* 0x000fc80003f25270 */
[----:B------:R-:W-:Y:S02]  /*5ef0*/  SEL R2, RZ, 0x1, P1 ;  /* 0x00000001ff027807 */ /* 0x000fe40000800000 */
[----:B------:R-:W-:Y:S02]  /*5f00*/  SEL R0, R0, RZ, P1 ;  /* 0x000000ff00007207 */ /* 0x000fe40000800000 */
[----:B------:R-:W-:-:S03]  /*5f10*/  LOP3.LUT R9, R9, R2, RZ, 0x3c, !PT ;  /* 0x0000000209097212 */ /* 0x000fc600078e3cff */
[----:B0-----:R-:W-:Y:S01]  /*5f20*/  IMAD R6, R0, 0x8, R5 ;  /* 0x0000000800067824 */ /* 0x001fe200078e0205 */
[----:B------:R-:W-:Y:S01]  /*5f30*/  SHF.L.U32 R3, R9, 0x1f, RZ ;  /* 0x0000001f09037819 */ /* 0x000fe200000006ff */
[----:B-1----:R-:W-:Y:S06]  /*5f40*/  @!P0 BRA `(.L_x_111) ;  /* 0x0000000000f48947 */ /* 0x002fec0003800000 */
.L_x_124:
        /* <DEDUP_REMOVED lines=9> */
.L_x_125:
[----:B------:R-:W1:Y:S01]  /*5fe0*/  SYNCS.PHASECHK.TRANS64.TRYWAIT P0, [R7+URZ], R4 ;  /* 0x00000004070075a7 */ /* 0x000e62000800017f */
[----:B------:R-:W-:-:S05]  /*5ff0*/  VIADD R0, R0, 0x1 ;  /* 0x0000000100007836 */ /* 0x000fca0000000000 */
[----:B------:R-:W-:-:S04]  /*6000*/  ISETP.NE.AND P1, PT, R0, 0x6, PT ;  /* 0x000000060000780c */ /* 0x000fc80003f25270 */
[----:B------:R-:W-:Y:S02]  /*6010*/  SEL R2, RZ, 0x1, P1 ;  /* 0x00000001ff027807 */ /* 0x000fe40000800000 */
[----:B------:R-:W-:Y:S02]  /*6020*/  SEL R0, R0, RZ, P1 ;  /* 0x000000ff00007207 */ /* 0x000fe40000800000 */
[----:B------:R-:W-:Y:S01]  /*6030*/  LOP3.LUT R2, R9, R2, RZ, 0x3c, !PT ;  /* 0x0000000209027212 */ /* 0x000fe200078e3cff */
[----:B-1----:R-:W-:Y:S06]  /*6040*/  @!P0 BRA `(.L_x_113) ;  /* 0x0000000000dc8947 */ /* 0x002fec0003800000 */
.L_x_126:
[----:B------:R-:W-:Y:S01]  /*6050*/  IMAD R5, R0, 0x8, R5 ;  /* 0x0000000800057824 */ /* 0x000fe200078e0205 */
[----:B------:R-:W-:-:S07]  /*6060*/  SHF.L.U32 R0, R2, 0x1f, RZ ;  /* 0x0000001f02007819 */ /* 0x000fce00000006ff */
.L_x_114:
[----:B--2---:R2:W3:Y:S02]  /*6070*/  SYNCS.PHASECHK.TRANS64.TRYWAIT P0, [R5+URZ], R0 ;  /* 0x00000000050075a7 */ /* 0x0044e4000800017f */
[----:B---3--:R-:W-:Y:S05]  /*6080*/  @!P0 NANOSLEEP.SYNCS 0x989680 ;  /* 0x009896800000895d */ /* 0x008fea0003900000 */
[----:B------:R-:W3:Y:S02]  /*6090*/  @!P0 SYNCS.PHASECHK.TRANS64 P0, [R5+URZ], R0 ;  /* 0x00000000050085a7 */ /* 0x000ee4000800007f */
[----:B---3--:R-:W-:Y:S05]  /*60a0*/  @!P0 BRA `(.L_x_114) ;  /* 0xfffffffc00f08947 */ /* 0x008fea000383ffff */
.L_x_107:
[----:B------:R-:W-:Y:S05]  /*60b0*/  BSYNC B0 ;  /* 0x0000000000007941 */ /* 0x000fea0003800000 */
.L_x_106:
[----:B------:R-:W-:Y:S05]  /*60c0*/  EXIT ;  /* 0x000000000000794d */ /* 0x000fea0003800000 */
.L_x_21:
[----:B-1----:R-:W-:-:S04]  /*60d0*/  IMAD.U32 R16, RZ, RZ, UR8 ;  /* 0x00000008ff107e24 */ /* 0x002fc8000f8e00ff */
[----:B------:R1:W4:Y:S03]  /*60e0*/  SYNCS.PHASECHK.TRANS64.TRYWAIT P1, [R16+URZ], R13 ;  /* 0x0000000d100075a7 */ /* 0x000326000802017f */
[----:B----4-:R-:W-:Y:S05]  /*60f0*/  @!P1 NANOSLEEP.SYNCS 0x989680 ;  /* 0x009896800000995d */ /* 0x010fea0003900000 */
[----:B------:R-:W4:Y:S02]  /*6100*/  @!P1 SYNCS.PHASECHK.TRANS64 P1, [R16+URZ], R13 ;  /* 0x0000000d100095a7 */ /* 0x000f24000802007f */
[----:B----4-:R-:W-:Y:S05]  /*6110*/  @!P1 BRA `(.L_x_21) ;  /* 0xfffffffc00ec9947 */ /* 0x010fea000383ffff */
[----:B------:R-:W-:Y:S05]  /*6120*/  BRA `(.L_x_20) ;  /* 0xffffffb400187947 */ /* 0x000fea000383ffff */
.L_x_94:
[----:B------:R-:W-:Y:S01]  /*6130*/  BSSY B1, `(.L_x_115) ;  /* 0x0000006000017945 */ /* 0x000fe20003800000 */
[----:B------:R-:W-:-:S07]  /*6140*/  IMAD.MOV.U32 R7, RZ, RZ, -0x1 ;  /* 0xffffffffff077424 */ /* 0x000fce00078e00ff */
[----:B------:R-:W-:Y:S05]  /*6150*/  WARPSYNC.COLLECTIVE R7, `(.L_x_116) ;  /* 0x00000000070c7348 */ /* 0x000fea0003c00000 */
[----:B------:R-:W-:Y:S02]  /*6160*/  ELECT P0, UR62, PT ;  /* 0x00000000003e782f */ /* 0x000fe40003800000 */
[----:B------:R-:W-:Y:S01]  /*6170*/  MOV R7, UR62 ;  /* 0x0000003e00077c02 */ /* 0x000fe20008000f00 */
[----:B------:R-:W-:Y:S10]  /*6180*/  ENDCOLLECTIVE ;  /* 0x000000000000791b */ /* 0x000ff40003800000 */
.L_x_116:
[----:B------:R-:W-:Y:S05]  /*6190*/  BSYNC B1 ;  /* 0x0000000000017941 */ /* 0x000fea0003800000 */
.L_x_115:
[----:B------:R-:W-:Y:S05]  /*61a0*/  BRA `(.L_x_117) ;  /* 0xffffffec00bc7947 */ /* 0x000fea000383ffff */
.L_x_97:
[----:B-1----:R1:W2:Y:S02]  /*61b0*/  SYNCS.PHASECHK.TRANS64.TRYWAIT P0, [R24+URZ+0x30], R21 ;  /* 0x00003015180075a7 */ /* 0x0022a4000800017f */
[----:B--2---:R-:W-:Y:S05]  /*61c0*/  @!P0 NANOSLEEP.SYNCS 0x989680 ;  /* 0x009896800000895d */ /* 0x004fea0003900000 */
[----:B------:R-:W2:Y:S02]  /*61d0*/  @!P0 SYNCS.PHASECHK.TRANS64 P0, [R24+URZ+0x30], R21 ;  /* 0x00003015180085a7 */ /* 0x000ea4000800007f */
[----:B--2---:R-:W-:Y:S05]  /*61e0*/  @!P0 BRA `(.L_x_97) ;  /* 0xfffffffc00f08947 */ /* 0x004fea000383ffff */
[----:B------:R-:W-:Y:S05]  /*61f0*/  BRA `(.L_x_118) ;  /* 0xfffffff000007947 */ /* 0x000fea000383ffff */
.L_x_105:
[----:B------:R-:W-:Y:S01]  /*6200*/  BSSY B0, `(.L_x_119) ;  /* 0x0000006000007945 */ /* 0x000fe20003800000 */
[----:B------:R-:W-:-:S07]  /*6210*/  IMAD.MOV.U32 R7, RZ, RZ, -0x1 ;  /* 0xffffffffff077424 */ /* 0x000fce00078e00ff */
[----:B------:R-:W-:Y:S05]  /*6220*/  WARPSYNC.COLLECTIVE R7, `(.L_x_120) ;  /* 0x00000000070c7348 */ /* 0x000fea0003c00000 */
[----:B------:R-:W-:Y:S02]  /*6230*/  ELECT P0, UR62, PT ;  /* 0x00000000003e782f */ /* 0x000fe40003800000 */
[----:B------:R-:W-:Y:S01]  /*6240*/  MOV R7, UR62 ;  /* 0x0000003e00077c02 */ /* 0x000fe20008000f00 */
[----:B------:R-:W-:Y:S10]  /*6250*/  ENDCOLLECTIVE ;  /* 0x000000000000791b */ /* 0x000ff40003800000 */
.L_x_120:
[----:B------:R-:W-:Y:S05]  /*6260*/  BSYNC B0 ;  /* 0x0000000000007941 */ /* 0x000fea0003800000 */
.L_x_119:
[----:B------:R-:W-:Y:S05]  /*6270*/  BRA `(.L_x_121) ;  /* 0xfffffff800987947 */ /* 0x000fea000383ffff */
.L_x_109:
[----:B0-----:R0:W1:Y:S02]  /*6280*/  SYNCS.PHASECHK.TRANS64.TRYWAIT P0, [R7+URZ], R2 ;  /* 0x00000002070075a7 */ /* 0x001064000800017f */
[----:B-1----:R-:W-:Y:S05]  /*6290*/  @!P0 NANOSLEEP.SYNCS 0x989680 ;  /* 0x009896800000895d */ /* 0x002fea0003900000 */
[----:B------:R-:W1:Y:S02]  /*62a0*/  @!P0 SYNCS.PHASECHK.TRANS64 P0, [R7+URZ], R2 ;  /* 0x00000002070085a7 */ /* 0x000e64000800007f */
[----:B-1----:R-:W-:Y:S05]  /*62b0*/  @!P0 BRA `(.L_x_109) ;  /* 0xfffffffc00f08947 */ /* 0x002fea000383ffff */
[----:B------:R-:W-:Y:S05]  /*62c0*/  BRA `(.L_x_122) ;  /* 0xfffffff800d87947 */ /* 0x000fea000383ffff */
.L_x_110:
[----:B0-----:R0:W1:Y:S02]  /*62d0*/  SYNCS.PHASECHK.TRANS64.TRYWAIT P0, [R6+URZ], R3 ;  /* 0x00000003060075a7 */ /* 0x001064000800017f */
[----:B-1----:R-:W-:Y:S05]  /*62e0*/  @!P0 NANOSLEEP.SYNCS 0x989680 ;  /* 0x009896800000895d */ /* 0x002fea0003900000 */
[----:B------:R-:W1:Y:S02]  /*62f0*/  @!P0 SYNCS.PHASECHK.TRANS64 P0, [R6+URZ], R3 ;  /* 0x00000003060085a7 */ /* 0x000e64000800007f */
[----:B-1----:R-:W-:Y:S05]  /*6300*/  @!P0 BRA `(.L_x_110) ;  /* 0xfffffffc00f08947 */ /* 0x002fea000383ffff */
[----:B------:R-:W-:Y:S05]  /*6310*/  BRA `(.L_x_123) ;  /* 0xfffffff800e87947 */ /* 0x000fea000383ffff */
.L_x_111:
[----:B0-----:R0:W1:Y:S02]  /*6320*/  SYNCS.PHASECHK.TRANS64.TRYWAIT P0, [R7+URZ], R4 ;  /* 0x00000004070075a7 */ /* 0x001064000800017f */
[----:B-1----:R-:W-:Y:S05]  /*6330*/  @!P0 NANOSLEEP.SYNCS 0x989680 ;  /* 0x009896800000895d */ /* 0x002fea0003900000 */
[----:B------:R-:W1:Y:S02]  /*6340*/  @!P0 SYNCS.PHASECHK.TRANS64 P0, [R7+URZ], R4 ;  /* 0x00000004070085a7 */ /* 0x000e64000800007f */
[----:B-1----:R-:W-:Y:S05]  /*6350*/  @!P0 BRA `(.L_x_111) ;  /* 0xfffffffc00f08947 */ /* 0x002fea000383ffff */
[----:B------:R-:W-:Y:S05]  /*6360*/  BRA `(.L_x_124) ;  /* 0xfffffff800f87947 */ /* 0x000fea000383ffff */
.L_x_112:
[----:B0-----:R0:W1:Y:S02]  /*6370*/  SYNCS.PHASECHK.TRANS64.TRYWAIT P0, [R6+URZ], R3 ;  /* 0x00000003060075a7 */ /* 0x001064000800017f */
[----:B-1----:R-:W-:Y:S05]  /*6380*/  @!P0 NANOSLEEP.SYNCS 0x989680 ;  /* 0x009896800000895d */ /* 0x002fea0003900000 */
[----:B------:R-:W1:Y:S02]  /*6390*/  @!P0 SYNCS.PHASECHK.TRANS64 P0, [R6+URZ], R3 ;  /* 0x00000003060085a7 */ /* 0x000e64000800007f */
[----:B-1----:R-:W-:Y:S05]  /*63a0*/  @!P0 BRA `(.L_x_112) ;  /* 0xfffffffc00f08947 */ /* 0x002fea000383ffff */
[----:B------:R-:W-:Y:S05]  /*63b0*/  BRA `(.L_x_125) ;  /* 0xfffffffc00087947 */ /* 0x000fea000383ffff */
.L_x_113:
[----:B-1----:R1:W2:Y:S02]  /*63c0*/  SYNCS.PHASECHK.TRANS64.TRYWAIT P0, [R7+URZ], R4 ;  /* 0x00000004070075a7 */ /* 0x0022a4000800017f */
[----:B--2---:R-:W-:Y:S05]  /*63d0*/  @!P0 NANOSLEEP.SYNCS 0x989680 ;  /* 0x009896800000895d */ /* 0x004fea0003900000 */
[----:B------:R-:W2:Y:S02]  /*63e0*/  @!P0 SYNCS.PHASECHK.TRANS64 P0, [R7+URZ], R4 ;  /* 0x00000004070085a7 */ /* 0x000ea4000800007f */
[----:B--2---:R-:W-:Y:S05]  /*63f0*/  @!P0 BRA `(.L_x_113) ;  /* 0xfffffffc00f08947 */ /* 0x004fea000383ffff */
[----:B------:R-:W-:Y:S05]  /*6400*/  BRA `(.L_x_126) ;  /* 0xfffffffc00107947 */ /* 0x000fea000383ffff */
.L_x_127:
[----:B------:R-:W-:-:S00]  /*6410*/  BRA `(.L_x_127) ;  /* 0xfffffffc00fc7947 */ /* 0x000fc0000383ffff */
[----:B------:R-:W-:-:S00]  /*6420*/  NOP ;  /* 0x0000000000007918 */ /* 0x000fc00000000000 */
        /* <DEDUP_REMOVED lines=13> */
.L_x_128:


//--------------------- .nv.shared._ZN7cutlass13device_kernelINS_4gemm6kernel13GemmUniversalIN4cute5tupleIJiiiiEEENS1_10collective13CollectiveMmaINS1_40MainloopSm90TmaGmmaWarpSpecializedSparseILi6ENS5_IJNS4_1CILi1EEENSA_ILi2EEESB_EEENS1_35KernelTmaWarpSpecializedCooperativeEEENS5_IJNSA_ILi128EEENSA_ILi64EEESG_EEENS_6half_tENS5_IJNS4_6LayoutINS5_IJiNS5_IJSC_iEEEiEEENS5_IJlNS5_IJSB_SC_EEElEEEEENSK_INS5_IJNS5_IJNS5_IJNSA_ILi8EEESC_NSA_ILi4EEEEEEiEEENS5_IJNS5_IJNSA_ILi16EEESC_SR_EEEiEEEiEEENS5_IJNS5_IJNS5_IJSG_SU_NSA_ILi2048EEEEEENSA_ILi8192EEEEEENS5_IJNS5_IJSB_NSA_ILi1024EEENSA_ILi32EEEEEElEEElEEEEEEEESJ_NS5_IJlSB_lEEENS4_8TiledMMAINS4_8MMA_AtomIJNS4_4SM904GMMA6SPARSE26GMMA_64x64x32_F32F16F16_SSILNS1D_5MajorE0ELS1G_0ELNS1D_7ScaleInE1ELS1H_1ELNS1D_9SparseSelE0EEEEEENSK_INS5_IJSC_SB_SB_EEENS5_IJSB_NSA_ILi0EEES1M_EEEEENS5_IJNS4_10UnderscoreES1P_S1P_EEEEENS4_23SM90_TMA_LOAD_MULTICASTENS4_14ComposedLayoutINS4_7SwizzleILi3ELi4ELi3EEENS4_25smem_sparse_ptr_flag_bitsILi2ELi16EEENSK_INS5_IJNS5_IJSB_SQ_EEENS5_IJSC_SH_EEEEEENS5_IJNS5_IJS1M_SG_EEESN_EEEEEEEvNS4_8identityENS4_13SM90_TMA_LOADENS1T_IS1V_NS4_18smem_ptr_flag_bitsILi16EEENSK_INS5_IJSQ_SH_EEENS5_IJSH_SB_EEEEEEEvS25_EENS_8epilogue10collective6detail29Sm90TmaWarpSpecializedAdapterINS2F_15DefaultEpilogueIfNS5_IJSB_llEEES2J_NS2E_6thread17LinearCombinationIfLi1EffLNS2K_9ScaleType4KindE0ELNS_15FloatRoundStyleE2EfEENS1_15EpilogueDefaultEEEEEvvEEEEvNT_6ParamsE --------------------------
	.section	.nv.shared._ZN7cutlass13device_kernelINS_4gemm6kernel13GemmUniversalIN4cute5tupleIJiiiiEEENS1_10collective13CollectiveMmaINS1_40MainloopSm90TmaGmmaWarpSpecializedSparseILi6ENS5_IJNS4_1CILi1EEENSA_ILi2EEESB_EEENS1_35KernelTmaWarpSpecializedCooperativeEEENS5_IJNSA_ILi128EEENSA_ILi64EEESG_EEENS_6half_tENS5_IJNS4_6LayoutINS5_IJiNS5_IJSC_iEEEiEEENS5_IJlNS5_IJSB_SC_EEElEEEEENSK_INS5_IJNS5_IJNS5_IJNSA_ILi8EEESC_NSA_ILi4EEEEEEiEEENS5_IJNS5_IJNSA_ILi16EEESC_SR_EEEiEEEiEEENS5_IJNS5_IJNS5_IJSG_SU_NSA_ILi2048EEEEEENSA_ILi8192EEEEEENS5_IJNS5_IJSB_NSA_ILi1024EEENSA_ILi32EEEEEElEEElEEEEEEEESJ_NS5_IJlSB_lEEENS4_8TiledMMAINS4_8MMA_AtomIJNS4_4SM904GMMA6SPARSE26GMMA_64x64x32_F32F16F16_SSILNS1D_5MajorE0ELS1G_0ELNS1D_7ScaleInE1ELS1H_1ELNS1D_9SparseSelE0EEEEEENSK_INS5_IJSC_SB_SB_EEENS5_IJSB_NSA_ILi0EEES1M_EEEEENS5_IJNS4_10UnderscoreES1P_S1P_EEEEENS4_23SM90_TMA_LOAD_MULTICASTENS4_14ComposedLayoutINS4_7SwizzleILi3ELi4ELi3EEENS4_25smem_sparse_ptr_flag_bitsILi2ELi16EEENSK_INS5_IJNS5_IJSB_SQ_EEENS5_IJSC_SH_EEEEEENS5_IJNS5_IJS1M_SG_EEESN_EEEEEEEvNS4_8identityENS4_13SM90_TMA_LOADENS1T_IS1V_NS4_18smem_ptr_flag_bitsILi16EEENSK_INS5_IJSQ_SH_EEENS5_IJSH_SB_EEEEEEEvS25_EENS_8epilogue10collective6detail29Sm90TmaWarpSpecializedAdapterINS2F_15DefaultEpilogueIfNS5_IJSB_llEEES2J_NS2E_6thread17LinearCombinationIfLi1EffLNS2K_9ScaleType4KindE0ELNS_15FloatRoundStyleE2EfEENS1_15EpilogueDefaultEEEEEvvEEEEvNT_6ParamsE,"aw",@nobits
	.sectionflags	@""
	.align	16
	.zero		1024


//--------------------- .nv.shared.reserved.0     --------------------------
	.section	.nv.shared.reserved.0,"aw",@nobits
	.weak		__nv_reservedSMEM_offset_0_alias
	.size		__nv_reservedSMEM_offset_0_alias, 0, 0
	.other		__nv_reservedSMEM_offset_0_alias,@"STO_CUDA_RESERVED_SHARED STV_DEFAULT"
__nv_reservedSMEM_offset_0_alias:
	.zero		0


//--------------------- .nv.global                --------------------------
	.section	.nv.global,"aw",@nobits
.nv.global:
	.type		_ZN39_INTERNAL_a705adf2_4_k_cu_fb29dd8e_40774cute1_E,@object
	.size		_ZN39_INTERNAL_a705adf2_4_k_cu_fb29dd8e_40774cute1_E,(_ZN39_INTERNAL_a705adf2_4_k_cu_fb29dd8e_40774cuda3std3__45__cpo6cbeginE - _ZN39_INTERNAL_a705adf2_4_k_cu_fb29dd8e_40774cute1_E)
_ZN39_INTERNAL_a705adf2_4_k_cu_fb29dd8e_40774cute1_E:
	.zero		1
	.type		_ZN39_INTERNAL_a705adf2_4_k_cu_fb29dd8e_40774cuda3std3__45__cpo6cbeginE,@object
	.size		_ZN39_INTERNAL_a705adf2_4_k_cu_fb29dd8e_40774cuda3std3__45__cpo6cbeginE,(_ZN39_INTERNAL_a705adf2_4_k_cu_fb29dd8e_40774cuda3std3__48in_placeE - _ZN39_INTERNAL_a705adf2_4_k_cu_fb29dd8e_40774cuda3std3__45__cpo6cbeginE)
_ZN39_INTERNAL_a705adf2_4_k_cu_fb29dd8e_40774cuda3std3__45__cpo6cbeginE:
	.zero		1
	.type		_ZN39_INTERNAL_a705adf2_4_k_cu_fb29dd8e_40774cuda3std3__48in_placeE,@object
	.size		_ZN39_INTERNAL_a705adf2_4_k_cu_fb29dd8e_40774cuda3std3__48in_placeE,(_ZN39_INTERNAL_a705adf2_4_k_cu_fb29dd8e_40774cuda3std6ranges3__45__cpo9iter_moveE - _ZN39_INTERNAL_a705adf2_4_k_cu_fb29dd8e_40774cuda3std3__48in_placeE)
_ZN39_INTERNAL_a705adf2_4_k_cu_fb29dd8e_40774cuda3std3__48in_placeE:
	.zero		1
	.type		_ZN39_INTERNAL_a705adf2_4_k_cu_fb29dd8e_40774cuda3std6ranges3__45__cpo9iter_moveE,@object
	.size		_ZN39_INTERNAL_a705adf2_4_k_cu_fb29dd8e_40774cuda3std6ranges3__45__cpo9iter_moveE,(_ZN39_INTERNAL_a705adf2_4_k_cu_fb29dd8e_40774cuda3std3__45__cpo5beginE - _ZN39_INTERNAL_a705adf2_4_k_cu_fb29dd8e_40774cuda3std6ranges3__45__cpo9iter_moveE)
_ZN39_INTERNAL_a705adf2_4_k_cu_fb29dd8e_40774cuda3std6ranges3__45__cpo9iter_moveE:
	.zero		1
	.type		_ZN39_INTERNAL_a705adf2_4_k_cu_fb29dd8e_40774cuda3std3__45__cpo5beginE,@object
	.size		_ZN39_INTERNAL_a705adf2_4_k_cu_fb29dd8e_40774cuda3std3__45__cpo5beginE,(_ZN39_INTERNAL_a705adf2_4_k_cu_fb29dd8e_40774cuda3std3__441_GLOBAL__N__a705adf2_4_k_cu_fb29dd8e_40776ignoreE - _ZN39_INTERNAL_a705adf2_4_k_cu_fb29dd8e_40774cuda3std3__45__cpo5beginE)
_ZN39_INTERNAL_a705adf2_4_k_cu_fb29dd8e_40774cuda3std3__45__cpo5beginE:
	.zero		1
	.type		_ZN39_INTERNAL_a705adf2_4_k_cu_fb29dd8e_40774cuda3std3__441_GLOBAL__N__a705adf2_4_k_cu_fb29dd8e_40776ignoreE,@object
	.size		_ZN39_INTERNAL_a705adf2_4_k_cu_fb29dd8e_40774cuda3std3__441_GLOBAL__N__a705adf2_4_k_cu_fb29dd8e_40776ignoreE,(_ZN39_INTERNAL_a705adf2_4_k_cu_fb29dd8e_40774cute7productE - _ZN39_INTERNAL_a705adf2_4_k_cu_fb29dd8e_40774cuda3std3__441_GLOBAL__N__a705adf2_4_k_cu_fb29dd8e_40776ignoreE)
_ZN39_INTERNAL_a705adf2_4_k_cu_fb29dd8e_40774cuda3std3__441_GLOBAL__N__a705adf2_4_k_cu_fb29dd8e_40776ignoreE:
	.zero		1
	.type		_ZN39_INTERNAL_a705adf2_4_k_cu_fb29dd8e_40774cute7productE,@object
	.size		_ZN39_INTERNAL_a705adf2_4_k_cu_fb29dd8e_40774cute7productE,(_ZN39_INTERNAL_a705adf2_4_k_cu_fb29dd8e_40774cuda3std3__45__cpo3endE - _ZN39_INTERNAL_a705adf2_4_k_cu_fb29dd8e_40774cute7productE)
_ZN39_INTERNAL_a705adf2_4_k_cu_fb29dd8e_40774cute7productE:
	.zero		1
	.type		_ZN39_INTERNAL_a705adf2_4_k_cu_fb29dd8e_40774cuda3std3__45__cpo3endE,@object
	.size		_ZN39_INTERNAL_a705adf2_4_k_cu_fb29dd8e_40774cuda3std3__45__cpo3endE,(_ZN39_INTERNAL_a705adf2_4_k_cu_fb29dd8e_40774cuda3std3__419piecewise_constructE - _ZN39_INTERNAL_a705adf2_4_k_cu_fb29dd8e_40774cuda3std3__45__cpo3endE)
_ZN39_INTERNAL_a705adf2_4_k_cu_fb29dd8e_40774cuda3std3__45__cpo3endE:
	.zero		1
	.type		_ZN39_INTERNAL_a705adf2_4_k_cu_fb29dd8e_40774cuda3std3__419piecewise_constructE,@object
	.size		_ZN39_INTERNAL_a705adf2_4_k_cu_fb29dd8e_40774cuda3std3__419piecewise_constructE,(_ZN39_INTERNAL_a705adf2_4_k_cu_fb29dd8e_40774cuda3std3__45__cpo4cendE - _ZN39_INTERNAL_a705adf2_4_k_cu_fb29dd8e_40774cuda3std3__419piecewise_constructE)
_ZN39_INTERNAL_a705adf2_4_k_cu_fb29dd8e_40774cuda3std3__419piecewise_constructE:
	.zero		1
	.type		_ZN39_INTERNAL_a705adf2_4_k_cu_fb29dd8e_40774cuda3std3__45__cpo4cendE,@object
	.size		_ZN39_INTERNAL_a705adf2_4_k_cu_fb29dd8e_40774cuda3std3__45__cpo4cendE,(_ZN39_INTERNAL_a705adf2_4_k_cu_fb29dd8e_40774cuda3std6ranges3__45__cpo4swapE - _ZN39_INTERNAL_a705adf2_4_k_cu_fb29dd8e_40774cuda3std3__45__cpo4cendE)
_ZN39_INTERNAL_a705adf2_4_k_cu_fb29dd8e_40774cuda3std3__45__cpo4cendE:
	.zero		1
	.type		_ZN39_INTERNAL_a705adf2_4_k_cu_fb29dd8e_40774cuda3std6ranges3__45__cpo4swapE,@object
	.size		_ZN39_INTERNAL_a705adf2_4_k_cu_fb29dd8e_40774cuda3std6ranges3__45__cpo4swapE,(.L_7 - _ZN39_INTERNAL_a705adf2_4_k_cu_fb29dd8e_40774cuda3std6ranges3__45__cpo4swapE)
_ZN39_INTERNAL_a705adf2_4_k_cu_fb29dd8e_40774cuda3std6ranges3__45__cpo4swapE:
	.zero		1
.L_7:


//--------------------- .nv.constant0._ZN7cutlass13device_kernelINS_4gemm6kernel13GemmUniversalIN4cute5tupleIJiiiiEEENS1_10collective13CollectiveMmaINS1_40MainloopSm90TmaGmmaWarpSpecializedSparseILi6ENS5_IJNS4_1CILi1EEENSA_ILi2EEESB_EEENS1_35KernelTmaWarpSpecializedCooperativeEEENS5_IJNSA_ILi128EEENSA_ILi64EEESG_EEENS_6half_tENS5_IJNS4_6LayoutINS5_IJiNS5_IJSC_iEEEiEEENS5_IJlNS5_IJSB_SC_EEElEEEEENSK_INS5_IJNS5_IJNS5_IJNSA_ILi8EEESC_NSA_ILi4EEEEEEiEEENS5_IJNS5_IJNSA_ILi16EEESC_SR_EEEiEEEiEEENS5_IJNS5_IJNS5_IJSG_SU_NSA_ILi2048EEEEEENSA_ILi8192EEEEEENS5_IJNS5_IJSB_NSA_ILi1024EEENSA_ILi32EEEEEElEEElEEEEEEEESJ_NS5_IJlSB_lEEENS4_8TiledMMAINS4_8MMA_AtomIJNS4_4SM904GMMA6SPARSE26GMMA_64x64x32_F32F16F16_SSILNS1D_5MajorE0ELS1G_0ELNS1D_7ScaleInE1ELS1H_1ELNS1D_9SparseSelE0EEEEEENSK_INS5_IJSC_SB_SB_EEENS5_IJSB_NSA_ILi0EEES1M_EEEEENS5_IJNS4_10UnderscoreES1P_S1P_EEEEENS4_23SM90_TMA_LOAD_MULTICASTENS4_14ComposedLayoutINS4_7SwizzleILi3ELi4ELi3EEENS4_25smem_sparse_ptr_flag_bitsILi2ELi16EEENSK_INS5_IJNS5_IJSB_SQ_EEENS5_IJSC_SH_EEEEEENS5_IJNS5_IJS1M_SG_EEESN_EEEEEEEvNS4_8identityENS4_13SM90_TMA_LOADENS1T_IS1V_NS4_18smem_ptr_flag_bitsILi16EEENSK_INS5_IJSQ_SH_EEENS5_IJSH_SB_EEEEEEEvS25_EENS_8epilogue10collective6detail29Sm90TmaWarpSpecializedAdapterINS2F_15DefaultEpilogueIfNS5_IJSB_llEEES2J_NS2E_6thread17LinearCombinationIfLi1EffLNS2K_9ScaleType4KindE0ELNS_15FloatRoundStyleE2EfEENS1_15EpilogueDefaultEEEEEvvEEEEvNT_6ParamsE --------------------------
	.section	.nv.constant0._ZN7cutlass13device_kernelINS_4gemm6kernel13GemmUniversalIN4cute5tupleIJiiiiEEENS1_10collective13CollectiveMmaINS1_40MainloopSm90TmaGmmaWarpSpecializedSparseILi6ENS5_IJNS4_1CILi1EEENSA_ILi2EEESB_EEENS1_35KernelTmaWarpSpecializedCooperativeEEENS5_IJNSA_ILi128EEENSA_ILi64EEESG_EEENS_6half_tENS5_IJNS4_6LayoutINS5_IJiNS5_IJSC_iEEEiEEENS5_IJlNS5_IJSB_SC_EEElEEEEENSK_INS5_IJNS5_IJNS5_IJNSA_ILi8EEESC_NSA_ILi4EEEEEEiEEENS5_IJNS5_IJNSA_ILi16EEESC_SR_EEEiEEEiEEENS5_IJNS5_IJNS5_IJSG_SU_NSA_ILi2048EEEEEENSA_ILi8192EEEEEENS5_IJNS5_IJSB_NSA_ILi1024EEENSA_ILi32EEEEEElEEElEEEEEEEESJ_NS5_IJlSB_lEEENS4_8TiledMMAINS4_8MMA_AtomIJNS4_4SM904GMMA6SPARSE26GMMA_64x64x32_F32F16F16_SSILNS1D_5MajorE0ELS1G_0ELNS1D_7ScaleInE1ELS1H_1ELNS1D_9SparseSelE0EEEEEENSK_INS5_IJSC_SB_SB_EEENS5_IJSB_NSA_ILi0EEES1M_EEEEENS5_IJNS4_10UnderscoreES1P_S1P_EEEEENS4_23SM90_TMA_LOAD_MULTICASTENS4_14ComposedLayoutINS4_7SwizzleILi3ELi4ELi3EEENS4_25smem_sparse_ptr_flag_bitsILi2ELi16EEENSK_INS5_IJNS5_IJSB_SQ_EEENS5_IJSC_SH_EEEEEENS5_IJNS5_IJS1M_SG_EEESN_EEEEEEEvNS4_8identityENS4_13SM90_TMA_LOADENS1T_IS1V_NS4_18smem_ptr_flag_bitsILi16EEENSK_INS5_IJSQ_SH_EEENS5_IJSH_SB_EEEEEEEvS25_EENS_8epilogue10collective6detail29Sm90TmaWarpSpecializedAdapterINS2F_15DefaultEpilogueIfNS5_IJSB_llEEES2J_NS2E_6thread17LinearCombinationIfLi1EffLNS2K_9ScaleType4KindE0ELNS_15FloatRoundStyleE2EfEENS1_15EpilogueDefaultEEEEEvvEEEEvNT_6ParamsE,"a",@progbits
	.sectionflags	@""
	.align	4
.nv.constant0._ZN7cutlass13device_kernelINS_4gemm6kernel13GemmUniversalIN4cute5tupleIJiiiiEEENS1_10collective13CollectiveMmaINS1_40MainloopSm90TmaGmmaWarpSpecializedSparseILi6ENS5_IJNS4_1CILi1EEENSA_ILi2EEESB_EEENS1_35KernelTmaWarpSpecializedCooperativeEEENS5_IJNSA_ILi128EEENSA_ILi64EEESG_EEENS_6half_tENS5_IJNS4_6LayoutINS5_IJiNS5_IJSC_iEEEiEEENS5_IJlNS5_IJSB_SC_EEElEEEEENSK_INS5_IJNS5_IJNS5_IJNSA_ILi8EEESC_NSA_ILi4EEEEEEiEEENS5_IJNS5_IJNSA_ILi16EEESC_SR_EEEiEEEiEEENS5_IJNS5_IJNS5_IJSG_SU_NSA_ILi2048EEEEEENSA_ILi8192EEEEEENS5_IJNS5_IJSB_NSA_ILi1024EEENSA_ILi32EEEEEElEEElEEEEEEEESJ_NS5_IJlSB_lEEENS4_8TiledMMAINS4_8MMA_AtomIJNS4_4SM904GMMA6SPARSE26GMMA_64x64x32_F32F16F16_SSILNS1D_5MajorE0ELS1G_0ELNS1D_7ScaleInE1ELS1H_1ELNS1D_9SparseSelE0EEEEEENSK_INS5_IJSC_SB_SB_EEENS5_IJSB_NSA_ILi0EEES1M_EEEEENS5_IJNS4_10UnderscoreES1P_S1P_EEEEENS4_23SM90_TMA_LOAD_MULTICASTENS4_14ComposedLayoutINS4_7SwizzleILi3ELi4ELi3EEENS4_25smem_sparse_ptr_flag_bitsILi2ELi16EEENSK_INS5_IJNS5_IJSB_SQ_EEENS5_IJSC_SH_EEEEEENS5_IJNS5_IJS1M_SG_EEESN_EEEEEEEvNS4_8identityENS4_13SM90_TMA_LOADENS1T_IS1V_NS4_18smem_ptr_flag_bitsILi16EEENSK_INS5_IJSQ_SH_EEENS5_IJSH_SB_EEEEEEEvS25_EENS_8epilogue10collective6detail29Sm90TmaWarpSpecializedAdapterINS2F_15DefaultEpilogueIfNS5_IJSB_llEEES2J_NS2E_6thread17LinearCombinationIfLi1EffLNS2K_9ScaleType4KindE0ELNS_15FloatRoundStyleE2EfEENS1_15EpilogueDefaultEEEEEvvEEEEvNT_6ParamsE:
	.zero		1920


//--------------------- SYMBOLS --------------------------

	.type		.nv.reservedSmem.offset0,@object
	.size		.nv.reservedSmem.offset0,0x4
